	.target	sm_100a

	.elftype	@"ET_EXEC"


//--------------------- .note.nv.tkinfo           --------------------------
	.section	.note.nv.tkinfo,"",@"SHT_NOTE"
	.sectionflags	@"SHF_NOTE_NV_TKINFO"
	.tkinfo
        /*0018*/ 	.word	0x00000002
        /*0030*/ 	.string	""
        /*0030*/ 	.string	"ptxas"
        /*0030*/ 	.string	"Cuda compilation tools, release 13.0, V13.0.88"
        /*0030*/ 	.string	"Build cuda_13.0.r13.0/compiler.36424714_0"
        /*0030*/ 	.string	"-arch sm_100a -m 64 "



//--------------------- .note.nv.cuinfo           --------------------------
	.section	.note.nv.cuinfo,"",@"SHT_NOTE"
	.sectionflags	@"SHF_NOTE_NV_CUINFO"
        /*0018*/ 	.short	0x0002
        /*001a*/ 	.short	0x0064
        /*001c*/ 	.short	0x0082
	.zero		2


//--------------------- .nv.info                  --------------------------
	.section	.nv.info,"",@"SHT_CUDA_INFO"
	.align	4


	//----- nvinfo : EIATTR_REGCOUNT
	.align		4
        /*0000*/ 	.byte	0x04, 0x2f
        /*0002*/ 	.short	(.L_20 - .L_19)
	.align		4
.L_19:
        /*0004*/ 	.word	index@(_ZN7cutlass13device_kernelINS_4gemm6kernel13GemmUniversalIN4cute5tupleIJiiiiEEENS1_10collective13CollectiveMmaINS1_35MainloopSm100TmaUmmaWarpSpecializedILi3ELi2ELi4ENS5_IJNS4_1CILi1EEENSA_ILi2EEESB_EEEEENS5_IJNSA_ILi64EEENSA_ILi256EEENSA_ILi32EEEEEENS_12float_e5m2_tENS5_IJlSB_lEEESJ_SK_NS4_8TiledMMAINS4_8MMA_AtomIJNS4_10MMA_TraitsINS4_19SM100_MMA_F8F6F4_SSEJSJ_SJ_fSF_SG_NS4_17integral_constantINS4_4UMMA5MajorELSR_0EEESS_NSP_INSQ_7ScaleInELST_0EEESU_EEEEEENS4_6LayoutINS5_IJSB_SB_SB_EEENS5_IJNSA_ILi0EEESZ_SZ_EEEEENS5_IJNS4_10UnderscoreES12_S12_EEEEENS4_23SM90_TMA_LOAD_MULTICASTENS4_14ComposedLayoutINS4_7SwizzleILi1ELi4ELi3EEENS4_18smem_ptr_flag_bitsILi8EEENSX_INS5_IJNSA_ILi8EEESH_EEENS5_IJSH_SB_EEEEEEEvNS4_8identityENS4_13SM90_TMA_LOADES1F_vS1G_EENS_8epilogue10collective18CollectiveEpilogueINS1J_23Sm100TmaWarpSpecializedILi4ELi2ELi32ELb0ELb0EEEJSI_NS5_IJNSX_ISF_SB_EES1O_EEESJ_SK_SJ_SK_NS1J_6fusion15FusionCallbacksIS1N_NS1Q_17LinearCombinationISJ_fSJ_fLNS_15FloatRoundStyleE2EEESI_S1P_JEEENS4_5SM1004TMEM4LOAD26SM100_TMEM_LOAD_16dp32b32xES1H_NS16_INS17_ILi2ELi4ELi3EEES1A_NSX_INS5_IJS1B_SF_EEENS5_IJSF_SB_EEEEEEENS4_39AutoVectorizingCopyWithAssumedAlignmentILi128EEENS4_14SM90_TMA_STOREES24_S26_S26_EEEvvEEEEvNT_6ParamsE)
        /*0008*/ 	.word	0x00000075


	//----- nvinfo : EIATTR_FRAME_SIZE
	.align		4
.L_20:
        /*000c*/ 	.byte	0x04, 0x11
        /*000e*/ 	.short	(.L_22 - .L_21)
	.align		4
.L_21:
        /*0010*/ 	.word	index@($__internal_2_$__cuda_sm10x_tcgen05_guardrail_trap_unallocated_columns_being_dealloced)
        /*0014*/ 	.word	0x00000000


	//----- nvinfo : EIATTR_FRAME_SIZE
	.align		4
.L_22:
        /*0018*/ 	.byte	0x04, 0x11
        /*001a*/ 	.short	(.L_24 - .L_23)
	.align		4
.L_23:
        /*001c*/ 	.word	index@($__internal_1_$__cuda_sm10x_tcgen05_guardrail_trap_phase_invalid_during_alloc)
        /*0020*/ 	.word	0x00000000


	//----- nvinfo : EIATTR_FRAME_SIZE
	.align		4
.L_24:
        /*0024*/ 	.byte	0x04, 0x11
        /*0026*/ 	.short	(.L_26 - .L_25)
	.align		4
.L_25:
        /*0028*/ 	.word	index@($__internal_0_$__cuda_sm10x_tcgen05_guardrail_trap_col_being_dealloced_not_returned_by_alloc)
        /*002c*/ 	.word	0x00000000


	//----- nvinfo : EIATTR_FRAME_SIZE
	.align		4
.L_26:
        /*0030*/ 	.byte	0x04, 0x11
        /*0032*/ 	.short	(.L_28 - .L_27)
	.align		4
.L_27:
        /*0034*/ 	.word	index@(_ZN7cutlass13device_kernelINS_4gemm6kernel13GemmUniversalIN4cute5tupleIJiiiiEEENS1_10collective13CollectiveMmaINS1_35MainloopSm100TmaUmmaWarpSpecializedILi3ELi2ELi4ENS5_IJNS4_1CILi1EEENSA_ILi2EEESB_EEEEENS5_IJNSA_ILi64EEENSA_ILi256EEENSA_ILi32EEEEEENS_12float_e5m2_tENS5_IJlSB_lEEESJ_SK_NS4_8TiledMMAINS4_8MMA_AtomIJNS4_10MMA_TraitsINS4_19SM100_MMA_F8F6F4_SSEJSJ_SJ_fSF_SG_NS4_17integral_constantINS4_4UMMA5MajorELSR_0EEESS_NSP_INSQ_7ScaleInELST_0EEESU_EEEEEENS4_6LayoutINS5_IJSB_SB_SB_EEENS5_IJNSA_ILi0EEESZ_SZ_EEEEENS5_IJNS4_10UnderscoreES12_S12_EEEEENS4_23SM90_TMA_LOAD_MULTICASTENS4_14ComposedLayoutINS4_7SwizzleILi1ELi4ELi3EEENS4_18smem_ptr_flag_bitsILi8EEENSX_INS5_IJNSA_ILi8EEESH_EEENS5_IJSH_SB_EEEEEEEvNS4_8identityENS4_13SM90_TMA_LOADES1F_vS1G_EENS_8epilogue10collective18CollectiveEpilogueINS1J_23Sm100TmaWarpSpecializedILi4ELi2ELi32ELb0ELb0EEEJSI_NS5_IJNSX_ISF_SB_EES1O_EEESJ_SK_SJ_SK_NS1J_6fusion15FusionCallbacksIS1N_NS1Q_17LinearCombinationISJ_fSJ_fLNS_15FloatRoundStyleE2EEESI_S1P_JEEENS4_5SM1004TMEM4LOAD26SM100_TMEM_LOAD_16dp32b32xES1H_NS16_INS17_ILi2ELi4ELi3EEES1A_NSX_INS5_IJS1B_SF_EEENS5_IJSF_SB_EEEEEEENS4_39AutoVectorizingCopyWithAssumedAlignmentILi128EEENS4_14SM90_TMA_STOREES24_S26_S26_EEEvvEEEEvNT_6ParamsE)
        /*0038*/ 	.word	0x00000000


	//----- nvinfo : EIATTR_MIN_STACK_SIZE
	.align		4
.L_28:
        /*003c*/ 	.byte	0x04, 0x12
        /*003e*/ 	.short	(.L_30 - .L_29)
	.align		4
.L_29:
        /*0040*/ 	.word	index@(_ZN7cutlass13device_kernelINS_4gemm6kernel13GemmUniversalIN4cute5tupleIJiiiiEEENS1_10collective13CollectiveMmaINS1_35MainloopSm100TmaUmmaWarpSpecializedILi3ELi2ELi4ENS5_IJNS4_1CILi1EEENSA_ILi2EEESB_EEEEENS5_IJNSA_ILi64EEENSA_ILi256EEENSA_ILi32EEEEEENS_12float_e5m2_tENS5_IJlSB_lEEESJ_SK_NS4_8TiledMMAINS4_8MMA_AtomIJNS4_10MMA_TraitsINS4_19SM100_MMA_F8F6F4_SSEJSJ_SJ_fSF_SG_NS4_17integral_constantINS4_4UMMA5MajorELSR_0EEESS_NSP_INSQ_7ScaleInELST_0EEESU_EEEEEENS4_6LayoutINS5_IJSB_SB_SB_EEENS5_IJNSA_ILi0EEESZ_SZ_EEEEENS5_IJNS4_10UnderscoreES12_S12_EEEEENS4_23SM90_TMA_LOAD_MULTICASTENS4_14ComposedLayoutINS4_7SwizzleILi1ELi4ELi3EEENS4_18smem_ptr_flag_bitsILi8EEENSX_INS5_IJNSA_ILi8EEESH_EEENS5_IJSH_SB_EEEEEEEvNS4_8identityENS4_13SM90_TMA_LOADES1F_vS1G_EENS_8epilogue10collective18CollectiveEpilogueINS1J_23Sm100TmaWarpSpecializedILi4ELi2ELi32ELb0ELb0EEEJSI_NS5_IJNSX_ISF_SB_EES1O_EEESJ_SK_SJ_SK_NS1J_6fusion15FusionCallbacksIS1N_NS1Q_17LinearCombinationISJ_fSJ_fLNS_15FloatRoundStyleE2EEESI_S1P_JEEENS4_5SM1004TMEM4LOAD26SM100_TMEM_LOAD_16dp32b32xES1H_NS16_INS17_ILi2ELi4ELi3EEES1A_NSX_INS5_IJS1B_SF_EEENS5_IJSF_SB_EEEEEEENS4_39AutoVectorizingCopyWithAssumedAlignmentILi128EEENS4_14SM90_TMA_STOREES24_S26_S26_EEEvvEEEEvNT_6ParamsE)
        /*0044*/ 	.word	0x00000000
.L_30:


//--------------------- .nv.compat                --------------------------
	.section	.nv.compat,"",@"SHT_CUDA_COMPAT_INFO"
	.align	4
        /*0000*/ 	.byte	0x02, 0x09, 0x01, 0x00, 0x02, 0x02, 0x02, 0x00, 0x02, 0x05, 0x05, 0x00, 0x03, 0x07, 0x01, 0x01
        /*0010*/ 	.byte	0x02, 0x03, 0x01, 0x00, 0x02, 0x06, 0x01, 0x00, 0x04, 0x0b, 0x08, 0x00, 0x09, 0x00, 0x00, 0x00
        /*0020*/ 	.byte	0x00, 0x00, 0x00, 0x00


//--------------------- .nv.info._ZN7cutlass13device_kernelINS_4gemm6kernel13GemmUniversalIN4cute5tupleIJiiiiEEENS1_10collective13CollectiveMmaINS1_35MainloopSm100TmaUmmaWarpSpecializedILi3ELi2ELi4ENS5_IJNS4_1CILi1EEENSA_ILi2EEESB_EEEEENS5_IJNSA_ILi64EEENSA_ILi256EEENSA_ILi32EEEEEENS_12float_e5m2_tENS5_IJlSB_lEEESJ_SK_NS4_8TiledMMAINS4_8MMA_AtomIJNS4_10MMA_TraitsINS4_19SM100_MMA_F8F6F4_SSEJSJ_SJ_fSF_SG_NS4_17integral_constantINS4_4UMMA5MajorELSR_0EEESS_NSP_INSQ_7ScaleInELST_0EEESU_EEEEEENS4_6LayoutINS5_IJSB_SB_SB_EEENS5_IJNSA_ILi0EEESZ_SZ_EEEEENS5_IJNS4_10UnderscoreES12_S12_EEEEENS4_23SM90_TMA_LOAD_MULTICASTENS4_14ComposedLayoutINS4_7SwizzleILi1ELi4ELi3EEENS4_18smem_ptr_flag_bitsILi8EEENSX_INS5_IJNSA_ILi8EEESH_EEENS5_IJSH_SB_EEEEEEEvNS4_8identityENS4_13SM90_TMA_LOADES1F_vS1G_EENS_8epilogue10collective18CollectiveEpilogueINS1J_23Sm100TmaWarpSpecializedILi4ELi2ELi32ELb0ELb0EEEJSI_NS5_IJNSX_ISF_SB_EES1O_EEESJ_SK_SJ_SK_NS1J_6fusion15FusionCallbacksIS1N_NS1Q_17LinearCombinationISJ_fSJ_fLNS_15FloatRoundStyleE2EEESI_S1P_JEEENS4_5SM1004TMEM4LOAD26SM100_TMEM_LOAD_16dp32b32xES1H_NS16_INS17_ILi2ELi4ELi3EEES1A_NSX_INS5_IJS1B_SF_EEENS5_IJSF_SB_EEEEEEENS4_39AutoVectorizingCopyWithAssumedAlignmentILi128EEENS4_14SM90_TMA_STOREES24_S26_S26_EEEvvEEEEvNT_6ParamsE --------------------------
	.section	.nv.info._ZN7cutlass13device_kernelINS_4gemm6kernel13GemmUniversalIN4cute5tupleIJiiiiEEENS1_10collective13CollectiveMmaINS1_35MainloopSm100TmaUmmaWarpSpecializedILi3ELi2ELi4ENS5_IJNS4_1CILi1EEENSA_ILi2EEESB_EEEEENS5_IJNSA_ILi64EEENSA_ILi256EEENSA_ILi32EEEEEENS_12float_e5m2_tENS5_IJlSB_lEEESJ_SK_NS4_8TiledMMAINS4_8MMA_AtomIJNS4_10MMA_TraitsINS4_19SM100_MMA_F8F6F4_SSEJSJ_SJ_fSF_SG_NS4_17integral_constantINS4_4UMMA5MajorELSR_0EEESS_NSP_INSQ_7ScaleInELST_0EEESU_EEEEEENS4_6LayoutINS5_IJSB_SB_SB_EEENS5_IJNSA_ILi0EEESZ_SZ_EEEEENS5_IJNS4_10UnderscoreES12_S12_EEEEENS4_23SM90_TMA_LOAD_MULTICASTENS4_14ComposedLayoutINS4_7SwizzleILi1ELi4ELi3EEENS4_18smem_ptr_flag_bitsILi8EEENSX_INS5_IJNSA_ILi8EEESH_EEENS5_IJSH_SB_EEEEEEEvNS4_8identityENS4_13SM90_TMA_LOADES1F_vS1G_EENS_8epilogue10collective18CollectiveEpilogueINS1J_23Sm100TmaWarpSpecializedILi4ELi2ELi32ELb0ELb0EEEJSI_NS5_IJNSX_ISF_SB_EES1O_EEESJ_SK_SJ_SK_NS1J_6fusion15FusionCallbacksIS1N_NS1Q_17LinearCombinationISJ_fSJ_fLNS_15FloatRoundStyleE2EEESI_S1P_JEEENS4_5SM1004TMEM4LOAD26SM100_TMEM_LOAD_16dp32b32xES1H_NS16_INS17_ILi2ELi4ELi3EEES1A_NSX_INS5_IJS1B_SF_EEENS5_IJSF_SB_EEEEEEENS4_39AutoVectorizingCopyWithAssumedAlignmentILi128EEENS4_14SM90_TMA_STOREES24_S26_S26_EEEvvEEEEvNT_6ParamsE,"",@"SHT_CUDA_INFO"
	.sectionflags	@""
	.align	4


	//----- nvinfo : EIATTR_CUDA_API_VERSION
	.align		4
        /*0000*/ 	.byte	0x04, 0x37
        /*0002*/ 	.short	(.L_32 - .L_31)
.L_31:
        /*0004*/ 	.word	0x00000082


	//----- nvinfo : EIATTR_KPARAM_INFO
	.align		4
.L_32:
        /*0008*/ 	.byte	0x04, 0x17
        /*000a*/ 	.short	(.L_34 - .L_33)
.L_33:
        /*000c*/ 	.word	0x00000000
        /*0010*/ 	.short	0x0000
        /*0012*/ 	.short	0x0000
        /*0014*/ 	.byte	0x00, 0xf0, 0x01, 0x20


	//----- nvinfo : EIATTR_AT_ENTRY_FRAGMENTS
	.align		4
.L_34:
        /*0018*/ 	.byte	0x04, 0x4f
        /*001a*/ 	.short	(.L_36 - .L_35)


	//   ....[0]....
.L_35:
        /*001c*/ 	.word	0x00000006


	//----- nvinfo : EIATTR_RESERVED_SMEM_USED
	.align		4
.L_36:
        /*0020*/ 	.byte	0x01, 0x41
	.zero		2


	//----- nvinfo : EIATTR_SPARSE_MMA_MASK
	.align		4
        /*0024*/ 	.byte	0x03, 0x50
        /*0026*/ 	.short	0x0000


	//----- nvinfo : EIATTR_TCGEN05_1CTA_USED
	.align		4
        /*0028*/ 	.byte	0x01, 0x51
	.zero		2


	//----- nvinfo : EIATTR_MAXREG_COUNT
	.align		4
        /*002c*/ 	.byte	0x03, 0x1b
        /*002e*/ 	.short	0x00ff


	//----- nvinfo : EIATTR_NUM_BARRIERS
	.align		4
        /*0030*/ 	.byte	0x02, 0x4c
        /*0032*/ 	.byte	0x07
	.zero		1


	//----- nvinfo : EIATTR_EXTERNS
	.align		4
        /*0034*/ 	.byte	0x04, 0x0f
        /*0036*/ 	.short	(.L_38 - .L_37)


	//   ....[0]....
	.align		4
.L_37:
        /*0038*/ 	.word	index@(__assertfail)


	//----- nvinfo : EIATTR_MERCURY_ISA_VERSION
	.align		4
.L_38:
        /*003c*/ 	.byte	0x03, 0x5f
        /*003e*/ 	.short	0x0101


	//----- nvinfo : EIATTR_INT_WARP_WIDE_INSTR_OFFSETS
	.align		4
        /*0040*/ 	.byte	0x04, 0x31
        /*0042*/ 	.short	(.L_40 - .L_39)


	//   ....[0]....
.L_39:
        /*0044*/ 	.word	0x00003af0


	//   ....[1]....
        /*0048*/ 	.word	0x00003b10


	//   ....[2]....
        /*004c*/ 	.word	0x00003b40


	//   ....[3]....
        /*0050*/ 	.word	0x000046c0


	//   ....[4]....
        /*0054*/ 	.word	0x00004730


	//   ....[5]....
        /*0058*/ 	.word	0x00004800


	//   ....[6]....
        /*005c*/ 	.word	0x00004880


	//   ....[7]....
        /*0060*/ 	.word	0x00004970


	//   ....[8]....
        /*0064*/ 	.word	0x000049f0


	//   ....[9]....
        /*0068*/ 	.word	0x00004ad0


	//   ....[10]....
        /*006c*/ 	.word	0x00004b80


	//----- nvinfo : EIATTR_COOP_GROUP_MASK_REGIDS
	.align		4
.L_40:
        /*0070*/ 	.byte	0x04, 0x29
        /*0072*/ 	.short	(.L_42 - .L_41)


	//   ....[0]....
.L_41:
        /*0074*/ 	.word	0xffffffff


	//   ....[1]....
        /*0078*/ 	.word	0xffffffff


	//   ....[2]....
        /*007c*/ 	.word	0xffffffff


	//   ....[3]....
        /*0080*/ 	.word	0xffffffff


	//   ....[4]....
        /*0084*/ 	.word	0xffffffff


	//   ....[5]....
        /*0088*/ 	.word	0xffffffff


	//   ....[6]....
        /*008c*/ 	.word	0xffffffff


	//   ....[7]....
        /*0090*/ 	.word	0xffffffff


	//   ....[8]....
        /*0094*/ 	.word	0xffffffff


	//   ....[9]....
        /*0098*/ 	.word	0xffffffff


	//   ....[10]....
        /*009c*/ 	.word	0xffffffff


	//   ....[11]....
        /*00a0*/ 	.word	0xffffffff


	//   ....[12]....
        /*00a4*/ 	.word	0xffffffff


	//   ....[13]....
        /*00a8*/ 	.word	0xffffffff


	//----- nvinfo : EIATTR_COOP_GROUP_INSTR_OFFSETS
	.align		4
.L_42:
        /*00ac*/ 	.byte	0x04, 0x28
        /*00ae*/ 	.short	(.L_44 - .L_43)


	//   ....[0]....
.L_43:
        /*00b0*/ 	.word	0x00000080


	//   ....[1]....
        /*00b4*/ 	.word	0x000004f0


	//   ....[2]....
        /*00b8*/ 	.word	0x00000680


	//   ....[3]....
        /*00bc*/ 	.word	0x00000820


	//   ....[4]....
        /*00c0*/ 	.word	0x00000920


	//   ....[5]....
        /*00c4*/ 	.word	0x00000a90


	//   ....[6]....
        /*00c8*/ 	.word	0x00000c30


	//   ....[7]....
        /*00cc*/ 	.word	0x00000de0


	//   ....[8]....
        /*00d0*/ 	.word	0x00001fe0


	//   ....[9]....
        /*00d4*/ 	.word	0x00002e30


	//   ....[10]....
        /*00d8*/ 	.word	0x00003040


	//   ....[11]....
        /*00dc*/ 	.word	0x00003070


	//   ....[12]....
        /*00e0*/ 	.word	0x000039d0


	//   ....[13]....
        /*00e4*/ 	.word	0x00003c00


	//----- nvinfo : EIATTR_VRC_CTA_INIT_COUNT
	.align		4
.L_44:
        /*00e8*/ 	.byte	0x02, 0x4a
        /*00ea*/ 	.byte	0x80
	.zero		1


	//----- nvinfo : EIATTR_SYSCALL_OFFSETS
	.align		4
        /*00ec*/ 	.byte	0x04, 0x46
        /*00ee*/ 	.short	(.L_46 - .L_45)


	//   ....[0]....
.L_45:
        /*00f0*/ 	.word	0x00005810


	//   ....[1]....
        /*00f4*/ 	.word	0x00005950


	//   ....[2]....
        /*00f8*/ 	.word	0x00006180


	//   ....[3]....
        /*00fc*/ 	.word	0x00006f10


	//   ....[4]....
        /*0100*/ 	.word	0x00007c60


	//   ....[5]....
        /*0104*/ 	.word	0x000089e0


	//----- nvinfo : EIATTR_MBARRIER_INSTR_OFFSETS
	.align		4
.L_46:
        /*0108*/ 	.byte	0x04, 0x39
        /*010a*/ 	.short	(.L_48 - .L_47)


	//   ....[0]....
.L_47:
        /*010c*/ 	.word	0x00000610
        /*0110*/ 	.word	0x000000ff
        /*0114*/ 	.word	0x00000000
        /*0118*/ 	.short	0x0100
        /*011a*/ 	.byte	0x04
	.zero		1


	//   ....[1]....
        /*011c*/ 	.word	0x00000620
        /*0120*/ 	.word	0x000000ff
        /*0124*/ 	.word	0x00000018
        /*0128*/ 	.short	0x0100
        /*012a*/ 	.byte	0x04
	.zero		1


	//   ....[2]....
        /*012c*/ 	.word	0x00000630
        /*0130*/ 	.word	0x000000ff
        /*0134*/ 	.word	0x00000008
        /*0138*/ 	.short	0x0100
        /*013a*/ 	.byte	0x04
	.zero		1


	//   ....[3]....
        /*013c*/ 	.word	0x00000640
        /*0140*/ 	.word	0x000000ff
        /*0144*/ 	.word	0x00000020
        /*0148*/ 	.short	0x0100
        /*014a*/ 	.byte	0x04
	.zero		1


	//   ....[4]....
        /*014c*/ 	.word	0x00000650
        /*0150*/ 	.word	0x000000ff
        /*0154*/ 	.word	0x00000010
        /*0158*/ 	.short	0x0100
        /*015a*/ 	.byte	0x04
	.zero		1


	//   ....[5]....
        /*015c*/ 	.word	0x00000660
        /*0160*/ 	.word	0x000000ff
        /*0164*/ 	.word	0x00000028
        /*0168*/ 	.short	0x0100
        /*016a*/ 	.byte	0x04
	.zero		1


	//   ....[6]....
        /*016c*/ 	.word	0x00000790
        /*0170*/ 	.word	0x000000ff
        /*0174*/ 	.word	0x00000030
        /*0178*/ 	.short	0x0100
        /*017a*/ 	.byte	0x04
	.zero		1


	//   ....[7]....
        /*017c*/ 	.word	0x000007a0
        /*0180*/ 	.word	0x000000ff
        /*0184*/ 	.word	0x00000050
        /*0188*/ 	.short	0x0100
        /*018a*/ 	.byte	0x04
	.zero		1


	//   ....[8]....
        /*018c*/ 	.word	0x000007b0
        /*0190*/ 	.word	0x000000ff
        /*0194*/ 	.word	0x00000038
        /*0198*/ 	.short	0x0100
        /*019a*/ 	.byte	0x04
	.zero		1


	//   ....[9]....
        /*019c*/ 	.word	0x000007c0
        /*01a0*/ 	.word	0x000000ff
        /*01a4*/ 	.word	0x00000058
        /*01a8*/ 	.short	0x0100
        /*01aa*/ 	.byte	0x04
	.zero		1


	//   ....[10]....
        /*01ac*/ 	.word	0x000007d0
        /*01b0*/ 	.word	0x000000ff
        /*01b4*/ 	.word	0x00000040
        /*01b8*/ 	.short	0x0100
        /*01ba*/ 	.byte	0x04
	.zero		1


	//   ....[11]....
        /*01bc*/ 	.word	0x000007e0
        /*01c0*/ 	.word	0x000000ff
        /*01c4*/ 	.word	0x00000060
        /*01c8*/ 	.short	0x0100
        /*01ca*/ 	.byte	0x04
	.zero		1


	//   ....[12]....
        /*01cc*/ 	.word	0x000007f0
        /*01d0*/ 	.word	0x000000ff
        /*01d4*/ 	.word	0x00000048
        /*01d8*/ 	.short	0x0100
        /*01da*/ 	.byte	0x04
	.zero		1


	//   ....[13]....
        /*01dc*/ 	.word	0x00000800
        /*01e0*/ 	.word	0x000000ff
        /*01e4*/ 	.word	0x00000068
        /*01e8*/ 	.short	0x0100
        /*01ea*/ 	.byte	0x04
	.zero		1


	//   ....[14]....
        /*01ec*/ 	.word	0x000008f0
        /*01f0*/ 	.word	0x000000ff
        /*01f4*/ 	.word	0x00000070
        /*01f8*/ 	.short	0x0100
        /*01fa*/ 	.byte	0x06
	.zero		1


	//   ....[15]....
        /*01fc*/ 	.word	0x00000900
        /*0200*/ 	.word	0x000000ff
        /*0204*/ 	.word	0x00000078
        /*0208*/ 	.short	0x0100
        /*020a*/ 	.byte	0x06
	.zero		1


	//   ....[16]....
        /*020c*/ 	.word	0x00000a40
        /*0210*/ 	.word	0x000000ff
        /*0214*/ 	.word	0x00000080
        /*0218*/ 	.short	0x0100
        /*021a*/ 	.byte	0x06
	.zero		1


	//   ....[17]....
        /*021c*/ 	.word	0x00000a50
        /*0220*/ 	.word	0x000000ff
        /*0224*/ 	.word	0x00000090
        /*0228*/ 	.short	0x0100
        /*022a*/ 	.byte	0x06
	.zero		1


	//   ....[18]....
        /*022c*/ 	.word	0x00000a60
        /*0230*/ 	.word	0x000000ff
        /*0234*/ 	.word	0x00000088
        /*0238*/ 	.short	0x0100
        /*023a*/ 	.byte	0x06
	.zero		1


	//   ....[19]....
        /*023c*/ 	.word	0x00000a70
        /*0240*/ 	.word	0x000000ff
        /*0244*/ 	.word	0x00000098
        /*0248*/ 	.short	0x0100
        /*024a*/ 	.byte	0x06
	.zero		1


	//   ....[20]....
        /*024c*/ 	.word	0x00000ba0
        /*0250*/ 	.word	0x000000ff
        /*0254*/ 	.word	0x000000a0
        /*0258*/ 	.short	0x0100
        /*025a*/ 	.byte	0x04
	.zero		1


	//   ....[21]....
        /*025c*/ 	.word	0x00000bb0
        /*0260*/ 	.word	0x000000ff
        /*0264*/ 	.word	0x000000c0
        /*0268*/ 	.short	0x0100
        /*026a*/ 	.byte	0x04
	.zero		1


	//   ....[22]....
        /*026c*/ 	.word	0x00000bc0
        /*0270*/ 	.word	0x000000ff
        /*0274*/ 	.word	0x000000a8
        /*0278*/ 	.short	0x0100
        /*027a*/ 	.byte	0x04
	.zero		1


	//   ....[23]....
        /*027c*/ 	.word	0x00000bd0
        /*0280*/ 	.word	0x000000ff
        /*0284*/ 	.word	0x000000c8
        /*0288*/ 	.short	0x0100
        /*028a*/ 	.byte	0x04
	.zero		1


	//   ....[24]....
        /*028c*/ 	.word	0x00000be0
        /*0290*/ 	.word	0x000000ff
        /*0294*/ 	.word	0x000000b0
        /*0298*/ 	.short	0x0100
        /*029a*/ 	.byte	0x04
	.zero		1


	//   ....[25]....
        /*029c*/ 	.word	0x00000bf0
        /*02a0*/ 	.word	0x000000ff
        /*02a4*/ 	.word	0x000000d0
        /*02a8*/ 	.short	0x0100
        /*02aa*/ 	.byte	0x04
	.zero		1


	//   ....[26]....
        /*02ac*/ 	.word	0x00000c00
        /*02b0*/ 	.word	0x000000ff
        /*02b4*/ 	.word	0x000000b8
        /*02b8*/ 	.short	0x0100
        /*02ba*/ 	.byte	0x04
	.zero		1


	//   ....[27]....
        /*02bc*/ 	.word	0x00000c10
        /*02c0*/ 	.word	0x000000ff
        /*02c4*/ 	.word	0x000000d8
        /*02c8*/ 	.short	0x0100
        /*02ca*/ 	.byte	0x04
	.zero		1


	//   ....[28]....
        /*02cc*/ 	.word	0x00000d00
        /*02d0*/ 	.word	0x000000ff
        /*02d4*/ 	.word	0x000000e0
        /*02d8*/ 	.short	0x0100
        /*02da*/ 	.byte	0x04
	.zero		1


	//   ....[29]....
        /*02dc*/ 	.word	0x00000d10
        /*02e0*/ 	.word	0x000000ff
        /*02e4*/ 	.word	0x000000f0
        /*02e8*/ 	.short	0x0100
        /*02ea*/ 	.byte	0x04
	.zero		1


	//   ....[30]....
        /*02ec*/ 	.word	0x00000d20
        /*02f0*/ 	.word	0x000000ff
        /*02f4*/ 	.word	0x000000e8
        /*02f8*/ 	.short	0x0100
        /*02fa*/ 	.byte	0x04
	.zero		1


	//   ....[31]....
        /*02fc*/ 	.word	0x00000d30
        /*0300*/ 	.word	0x000000ff
        /*0304*/ 	.word	0x000000f8
        /*0308*/ 	.short	0x0100
        /*030a*/ 	.byte	0x04
	.zero		1


	//   ....[32]....
        /*030c*/ 	.word	0x00001890
        /*0310*/ 	.word	0x00000000
        /*0314*/ 	.word	0x000000f0
        /*0318*/ 	.short	0x010a
        /*031a*/ 	.byte	0xff
	.zero		1


	//   ....[33]....
        /*031c*/ 	.word	0x000018b0
        /*0320*/ 	.word	0x00000000
        /*0324*/ 	.word	0x000000e0
        /*0328*/ 	.short	0x0101
        /*032a*/ 	.byte	0xff
	.zero		1


	//   ....[34]....
        /*032c*/ 	.word	0x00001970
        /*0330*/ 	.word	0x000000ff
        /*0334*/ 	.word	0x00000018
        /*0338*/ 	.short	0x010a
        /*033a*/ 	.byte	0x04
	.zero		1


	//   ....[35]....
        /*033c*/ 	.word	0x000019f0
        /*0340*/ 	.word	0x000000ff
        /*0344*/ 	.word	0x00000018
        /*0348*/ 	.short	0x010a
        /*034a*/ 	.byte	0x21
	.zero		1


	//   ....[36]....
        /*034c*/ 	.word	0x00001b80
        /*0350*/ 	.word	0x000000ff
        /*0354*/ 	.word	0x00000018
        /*0358*/ 	.short	0x010a
        /*035a*/ 	.byte	0x08
	.zero		1


	//   ....[37]....
        /*035c*/ 	.word	0x00001ca0
        /*0360*/ 	.word	0x000000ff
        /*0364*/ 	.word	0x00000078
        /*0368*/ 	.short	0x0101
        /*036a*/ 	.byte	0x07
	.zero		1


	//   ....[38]....
        /*036c*/ 	.word	0x00001cc0
        /*0370*/ 	.word	0x000000ff
        /*0374*/ 	.word	0x00000018
        /*0378*/ 	.short	0x010a
        /*037a*/ 	.byte	0x04
	.zero		1


	//   ....[39]....
        /*037c*/ 	.word	0x00001d40
        /*0380*/ 	.word	0x000000ff
        /*0384*/ 	.word	0x00000018
        /*0388*/ 	.short	0x010a
        /*038a*/ 	.byte	0x11
	.zero		1


	//   ....[40]....
        /*038c*/ 	.word	0x00001ed0
        /*0390*/ 	.word	0x000000ff
        /*0394*/ 	.word	0x00000018
        /*0398*/ 	.short	0x010a
        /*039a*/ 	.byte	0x06
	.zero		1


	//   ....[41]....
        /*039c*/ 	.word	0x00002010
        /*03a0*/ 	.word	0x00000003
        /*03a4*/ 	.word	0x00000080
        /*03a8*/ 	.short	0x010a
        /*03aa*/ 	.byte	0xff
	.zero		1


	//   ....[42]....
        /*03ac*/ 	.word	0x00002160
        /*03b0*/ 	.word	0x00000000
        /*03b4*/ 	.word	0x00000000
        /*03b8*/ 	.short	0x0101
        /*03ba*/ 	.byte	0xff
	.zero		1


	//   ....[43]....
        /*03bc*/ 	.word	0x00002710
        /*03c0*/ 	.word	0x000000ff
        /*03c4*/ 	.word	0x00000000
        /*03c8*/ 	.short	0x010a
        /*03ca*/ 	.byte	0x04
	.zero		1


	//   ....[44]....
        /*03cc*/ 	.word	0x000027a0
        /*03d0*/ 	.word	0x000000ff
        /*03d4*/ 	.word	0x00000000
        /*03d8*/ 	.short	0x010a
        /*03da*/ 	.byte	0x05
	.zero		1


	//   ....[45]....
        /*03dc*/ 	.word	0x00002840
        /*03e0*/ 	.word	0x00000000
        /*03e4*/ 	.word	0x00000000
        /*03e8*/ 	.short	0x010a
        /*03ea*/ 	.byte	0xff
	.zero		1


	//   ....[46]....
        /*03ec*/ 	.word	0x00002980
        /*03f0*/ 	.word	0x00000002
        /*03f4*/ 	.word	0x000000e0
        /*03f8*/ 	.short	0x010a
        /*03fa*/ 	.byte	0xff
	.zero		1


	//   ....[47]....
        /*03fc*/ 	.word	0x000029e0
        /*0400*/ 	.word	0x00000004
        /*0404*/ 	.word	0x00000000
        /*0408*/ 	.short	0x0101
        /*040a*/ 	.byte	0xff
	.zero		1


	//   ....[48]....
        /*040c*/ 	.word	0x00002a00
        /*0410*/ 	.word	0x000000ff
        /*0414*/ 	.word	0x00000090
        /*0418*/ 	.short	0x010a
        /*041a*/ 	.byte	0x04
	.zero		1


	//   ....[49]....
        /*041c*/ 	.word	0x00002b20
        /*0420*/ 	.word	0x00000002
        /*0424*/ 	.word	0x00000080
        /*0428*/ 	.short	0x010a
        /*042a*/ 	.byte	0xff
	.zero		1


	//   ....[50]....
        /*042c*/ 	.word	0x00002c30
        /*0430*/ 	.word	0x00000002
        /*0434*/ 	.word	0x00000000
        /*0438*/ 	.short	0x0101
        /*043a*/ 	.byte	0xff
	.zero		1


	//   ....[51]....
        /*043c*/ 	.word	0x00002cc0
        /*0440*/ 	.word	0x000000ff
        /*0444*/ 	.word	0x00000090
        /*0448*/ 	.short	0x0106
        /*044a*/ 	.byte	0x04
	.zero		1


	//   ....[52]....
        /*044c*/ 	.word	0x00002ce0
        /*0450*/ 	.word	0x000000ff
        /*0454*/ 	.word	0x00000090
        /*0458*/ 	.short	0x010a
        /*045a*/ 	.byte	0x04
	.zero		1


	//   ....[53]....
        /*045c*/ 	.word	0x00002d70
        /*0460*/ 	.word	0x000000ff
        /*0464*/ 	.word	0x00000090
        /*0468*/ 	.short	0x0106
        /*046a*/ 	.byte	0x07
	.zero		1


	//   ....[54]....
        /*046c*/ 	.word	0x00002db0
        /*0470*/ 	.word	0x00000000
        /*0474*/ 	.word	0x00000090
        /*0478*/ 	.short	0x010a
        /*047a*/ 	.byte	0xff
	.zero		1


	//   ....[55]....
        /*047c*/ 	.word	0x000032b0
        /*0480*/ 	.word	0x00000000
        /*0484*/ 	.word	0x00000080
        /*0488*/ 	.short	0x010a
        /*048a*/ 	.byte	0xff
	.zero		1


	//   ....[56]....
        /*048c*/ 	.word	0x000033b0
        /*0490*/ 	.word	0x00000003
        /*0494*/ 	.word	0x00000000
        /*0498*/ 	.short	0x0101
        /*049a*/ 	.byte	0xff
	.zero		1


	//   ....[57]....
        /*049c*/ 	.word	0x000033c0
        /*04a0*/ 	.word	0x000000ff
        /*04a4*/ 	.word	0x00000000
        /*04a8*/ 	.short	0x010a
        /*04aa*/ 	.byte	0x04
	.zero		1


	//   ....[58]....
        /*04ac*/ 	.word	0x000033e0
        /*04b0*/ 	.word	0x000000ff
        /*04b4*/ 	.word	0x000000c0
        /*04b8*/ 	.short	0x010a
        /*04ba*/ 	.byte	0x13
	.zero		1


	//   ....[59]....
        /*04bc*/ 	.word	0x00003520
        /*04c0*/ 	.word	0x000000ff
        /*04c4*/ 	.word	0x00000000
        /*04c8*/ 	.short	0x010a
        /*04ca*/ 	.byte	0x06
	.zero		1


	//   ....[60]....
        /*04cc*/ 	.word	0x00003620
        /*04d0*/ 	.word	0x000000ff
        /*04d4*/ 	.word	0x00000000
        /*04d8*/ 	.short	0x010a
        /*04da*/ 	.byte	0x04
	.zero		1


	//   ....[61]....
        /*04dc*/ 	.word	0x00003800
        /*04e0*/ 	.word	0x000000ff
        /*04e4*/ 	.word	0x00000000
        /*04e8*/ 	.short	0x010a
        /*04ea*/ 	.byte	0x04
	.zero		1


	//   ....[62]....
        /*04ec*/ 	.word	0x00003890
        /*04f0*/ 	.word	0x000000ff
        /*04f4*/ 	.word	0x00000000
        /*04f8*/ 	.short	0x010a
        /*04fa*/ 	.byte	0x05
	.zero		1


	//   ....[63]....
        /*04fc*/ 	.word	0x00003920
        /*0500*/ 	.word	0x000000ff
        /*0504*/ 	.word	0x00000000
        /*0508*/ 	.short	0x010a
        /*050a*/ 	.byte	0x05
	.zero		1


	//   ....[64]....
        /*050c*/ 	.word	0x000039b0
        /*0510*/ 	.word	0x000000ff
        /*0514*/ 	.word	0x00000000
        /*0518*/ 	.short	0x010a
        /*051a*/ 	.byte	0x04
	.zero		1


	//   ....[65]....
        /*051c*/ 	.word	0x00003ec0
        /*0520*/ 	.word	0x0000000c
        /*0524*/ 	.word	0x00000080
        /*0528*/ 	.short	0x010a
        /*052a*/ 	.byte	0xff
	.zero		1


	//   ....[66]....
        /*052c*/ 	.word	0x00004030
        /*0530*/ 	.word	0x00000000
        /*0534*/ 	.word	0x00000000
        /*0538*/ 	.short	0x0101
        /*053a*/ 	.byte	0xff
	.zero		1


	//   ....[67]....
        /*053c*/ 	.word	0x000044c0
        /*0540*/ 	.word	0x000000ff
        /*0544*/ 	.word	0x00000078
        /*0548*/ 	.short	0x010a
        /*054a*/ 	.byte	0x15
	.zero		1


	//   ....[68]....
        /*054c*/ 	.word	0x00004640
        /*0550*/ 	.word	0x000000ff
        /*0554*/ 	.word	0x00000050
        /*0558*/ 	.short	0x010a
        /*055a*/ 	.byte	0x15
	.zero		1


	//   ....[69]....
        /*055c*/ 	.word	0x000047b0
        /*0560*/ 	.word	0x000000ff
        /*0564*/ 	.word	0x00000030
        /*0568*/ 	.short	0x010b
        /*056a*/ 	.byte	0x15
	.zero		1


	//   ....[70]....
        /*056c*/ 	.word	0x000047c0
        /*0570*/ 	.word	0x000000ff
        /*0574*/ 	.word	0x00000000
        /*0578*/ 	.short	0x0101
        /*057a*/ 	.byte	0x28
	.zero		1


	//   ....[71]....
        /*057c*/ 	.word	0x000047d0
        /*0580*/ 	.word	0x000000ff
        /*0584*/ 	.word	0x00000058
        /*0588*/ 	.short	0x010a
        /*058a*/ 	.byte	0x15
	.zero		1


	//   ....[72]....
        /*058c*/ 	.word	0x00004920
        /*0590*/ 	.word	0x000000ff
        /*0594*/ 	.word	0x00000038
        /*0598*/ 	.short	0x010b
        /*059a*/ 	.byte	0x15
	.zero		1


	//   ....[73]....
        /*059c*/ 	.word	0x00004930
        /*05a0*/ 	.word	0x000000ff
        /*05a4*/ 	.word	0x00000000
        /*05a8*/ 	.short	0x0101
        /*05aa*/ 	.byte	0x27
	.zero		1


	//   ....[74]....
        /*05ac*/ 	.word	0x00004940
        /*05b0*/ 	.word	0x000000ff
        /*05b4*/ 	.word	0x00000060
        /*05b8*/ 	.short	0x010a
        /*05ba*/ 	.byte	0x15
	.zero		1


	//   ....[75]....
        /*05bc*/ 	.word	0x00004a80
        /*05c0*/ 	.word	0x000000ff
        /*05c4*/ 	.word	0x00000040
        /*05c8*/ 	.short	0x010b
        /*05ca*/ 	.byte	0x15
	.zero		1


	//   ....[76]....
        /*05cc*/ 	.word	0x00004a90
        /*05d0*/ 	.word	0x000000ff
        /*05d4*/ 	.word	0x00000000
        /*05d8*/ 	.short	0x0101
        /*05da*/ 	.byte	0x26
	.zero		1


	//   ....[77]....
        /*05dc*/ 	.word	0x00004aa0
        /*05e0*/ 	.word	0x000000ff
        /*05e4*/ 	.word	0x00000068
        /*05e8*/ 	.short	0x010a
        /*05ea*/ 	.byte	0x15
	.zero		1


	//   ....[78]....
        /*05ec*/ 	.word	0x00004c90
        /*05f0*/ 	.word	0x000000ff
        /*05f4*/ 	.word	0x00000048
        /*05f8*/ 	.short	0x010b
        /*05fa*/ 	.byte	0x15
	.zero		1


	//   ....[79]....
        /*05fc*/ 	.word	0x00004ca0
        /*0600*/ 	.word	0x000000ff
        /*0604*/ 	.word	0x00000000
        /*0608*/ 	.short	0x0101
        /*060a*/ 	.byte	0x25
	.zero		1


	//   ....[80]....
        /*060c*/ 	.word	0x00004cd0
        /*0610*/ 	.word	0x000000ff
        /*0614*/ 	.word	0x00000050
        /*0618*/ 	.short	0x010a
        /*061a*/ 	.byte	0x15
	.zero		1


	//   ....[81]....
        /*061c*/ 	.word	0x00004cf0
        /*0620*/ 	.word	0x000000ff
        /*0624*/ 	.word	0x00000058
        /*0628*/ 	.short	0x010a
        /*062a*/ 	.byte	0x15
	.zero		1


	//   ....[82]....
        /*062c*/ 	.word	0x00004d10
        /*0630*/ 	.word	0x000000ff
        /*0634*/ 	.word	0x00000060
        /*0638*/ 	.short	0x010a
        /*063a*/ 	.byte	0x15
	.zero		1


	//   ....[83]....
        /*063c*/ 	.word	0x00004d50
        /*0640*/ 	.word	0x00000000
        /*0644*/ 	.word	0x00000068
        /*0648*/ 	.short	0x010a
        /*064a*/ 	.byte	0xff
	.zero		1


	//   ....[84]....
        /*064c*/ 	.word	0x000050a0
        /*0650*/ 	.word	0x00000003
        /*0654*/ 	.word	0x00000080
        /*0658*/ 	.short	0x010a
        /*065a*/ 	.byte	0xff
	.zero		1


	//   ....[85]....
        /*065c*/ 	.word	0x00005220
        /*0660*/ 	.word	0x00000000
        /*0664*/ 	.word	0x00000000
        /*0668*/ 	.short	0x0101
        /*066a*/ 	.byte	0xff
	.zero		1


	//   ....[86]....
        /*066c*/ 	.word	0x00005d70
        /*0670*/ 	.word	0x00000002
        /*0674*/ 	.word	0x00000030
        /*0678*/ 	.short	0x010a
        /*067a*/ 	.byte	0xff
	.zero		1


	//   ....[87]....
        /*067c*/ 	.word	0x00005de0
        /*0680*/ 	.word	0x00000047
        /*0684*/ 	.word	0x000000a0
        /*0688*/ 	.short	0x010a
        /*068a*/ 	.byte	0xff
	.zero		1


	//   ....[88]....
        /*068c*/ 	.word	0x00005ed0
        /*0690*/ 	.word	0x00000002
        /*0694*/ 	.word	0x00000030
        /*0698*/ 	.short	0x010a
        /*069a*/ 	.byte	0xff
	.zero		1


	//   ....[89]....
        /*069c*/ 	.word	0x00005fe0
        /*06a0*/ 	.word	0x00000000
        /*06a4*/ 	.word	0x00000000
        /*06a8*/ 	.short	0x0101
        /*06aa*/ 	.byte	0xff
	.zero		1


	//   ....[90]....
        /*06ac*/ 	.word	0x00006060
        /*06b0*/ 	.word	0x00000047
        /*06b4*/ 	.word	0x000000a0
        /*06b8*/ 	.short	0x010a
        /*06ba*/ 	.byte	0xff
	.zero		1


	//   ....[91]....
        /*06bc*/ 	.word	0x00006bb0
        /*06c0*/ 	.word	0x00000070
        /*06c4*/ 	.word	0x00000030
        /*06c8*/ 	.short	0x010a
        /*06ca*/ 	.byte	0xff
	.zero		1


	//   ....[92]....
        /*06cc*/ 	.word	0x00006c80
        /*06d0*/ 	.word	0x00000070
        /*06d4*/ 	.word	0x00000030
        /*06d8*/ 	.short	0x010a
        /*06da*/ 	.byte	0xff
	.zero		1


	//   ....[93]....
        /*06dc*/ 	.word	0x00006d90
        /*06e0*/ 	.word	0x00000000
        /*06e4*/ 	.word	0x00000000
        /*06e8*/ 	.short	0x0101
        /*06ea*/ 	.byte	0xff
	.zero		1


	//   ....[94]....
        /*06ec*/ 	.word	0x00007900
        /*06f0*/ 	.word	0x00000070
        /*06f4*/ 	.word	0x00000030
        /*06f8*/ 	.short	0x010a
        /*06fa*/ 	.byte	0xff
	.zero		1


	//   ....[95]....
        /*06fc*/ 	.word	0x000079d0
        /*0700*/ 	.word	0x00000070
        /*0704*/ 	.word	0x00000030
        /*0708*/ 	.short	0x010a
        /*070a*/ 	.byte	0xff
	.zero		1


	//   ....[96]....
        /*070c*/ 	.word	0x00007ae0
        /*0710*/ 	.word	0x00000000
        /*0714*/ 	.word	0x00000000
        /*0718*/ 	.short	0x0101
        /*071a*/ 	.byte	0xff
	.zero		1


	//   ....[97]....
        /*071c*/ 	.word	0x00008680
        /*0720*/ 	.word	0x00000066
        /*0724*/ 	.word	0x00000030
        /*0728*/ 	.short	0x010a
        /*072a*/ 	.byte	0xff
	.zero		1


	//   ....[98]....
        /*072c*/ 	.word	0x00008750
        /*0730*/ 	.word	0x00000066
        /*0734*/ 	.word	0x00000030
        /*0738*/ 	.short	0x010a
        /*073a*/ 	.byte	0xff
	.zero		1


	//   ....[99]....
        /*073c*/ 	.word	0x00008860
        /*0740*/ 	.word	0x00000000
        /*0744*/ 	.word	0x00000000
        /*0748*/ 	.short	0x0101
        /*074a*/ 	.byte	0xff
	.zero		1


	//   ....[100]....
        /*074c*/ 	.word	0x00008cf0
        /*0750*/ 	.word	0x000000ff
        /*0754*/ 	.word	0x00000000
        /*0758*/ 	.short	0x0101
        /*075a*/ 	.byte	0x04
	.zero		1


	//   ....[101]....
        /*075c*/ 	.word	0x00009500
        /*0760*/ 	.word	0x00000000
        /*0764*/ 	.word	0x000000f0
        /*0768*/ 	.short	0x010a
        /*076a*/ 	.byte	0xff
	.zero		1


	//   ....[102]....
        /*076c*/ 	.word	0x00009560
        /*0770*/ 	.word	0x00000000
        /*0774*/ 	.word	0x00000018
        /*0778*/ 	.short	0x010a
        /*077a*/ 	.byte	0xff
	.zero		1


	//   ....[103]....
        /*077c*/ 	.word	0x000095c0
        /*0780*/ 	.word	0x00000000
        /*0784*/ 	.word	0x00000018
        /*0788*/ 	.short	0x010a
        /*078a*/ 	.byte	0xff
	.zero		1


	//   ....[104]....
        /*078c*/ 	.word	0x00009610
        /*0790*/ 	.word	0x00000003
        /*0794*/ 	.word	0x00000080
        /*0798*/ 	.short	0x010a
        /*079a*/ 	.byte	0xff
	.zero		1


	//   ....[105]....
        /*079c*/ 	.word	0x00009670
        /*07a0*/ 	.word	0x00000000
        /*07a4*/ 	.word	0x00000000
        /*07a8*/ 	.short	0x010a
        /*07aa*/ 	.byte	0xff
	.zero		1


	//   ....[106]....
        /*07ac*/ 	.word	0x000096d0
        /*07b0*/ 	.word	0x00000000
        /*07b4*/ 	.word	0x00000000
        /*07b8*/ 	.short	0x010a
        /*07ba*/ 	.byte	0xff
	.zero		1


	//   ....[107]....
        /*07bc*/ 	.word	0x00009720
        /*07c0*/ 	.word	0x00000002
        /*07c4*/ 	.word	0x000000e0
        /*07c8*/ 	.short	0x010a
        /*07ca*/ 	.byte	0xff
	.zero		1


	//   ....[108]....
        /*07cc*/ 	.word	0x00009780
        /*07d0*/ 	.word	0x00000002
        /*07d4*/ 	.word	0x00000090
        /*07d8*/ 	.short	0x010a
        /*07da*/ 	.byte	0xff
	.zero		1


	//   ....[109]....
        /*07dc*/ 	.word	0x000097d0
        /*07e0*/ 	.word	0x00000002
        /*07e4*/ 	.word	0x00000080
        /*07e8*/ 	.short	0x010a
        /*07ea*/ 	.byte	0xff
	.zero		1


	//   ....[110]....
        /*07ec*/ 	.word	0x00009830
        /*07f0*/ 	.word	0x00000000
        /*07f4*/ 	.word	0x00000090
        /*07f8*/ 	.short	0x010a
        /*07fa*/ 	.byte	0xff
	.zero		1


	//   ....[111]....
        /*07fc*/ 	.word	0x00009880
        /*0800*/ 	.word	0x00000000
        /*0804*/ 	.word	0x00000080
        /*0808*/ 	.short	0x010a
        /*080a*/ 	.byte	0xff
	.zero		1


	//   ....[112]....
        /*080c*/ 	.word	0x000098e0
        /*0810*/ 	.word	0x00000003
        /*0814*/ 	.word	0x000000c0
        /*0818*/ 	.short	0x010a
        /*081a*/ 	.byte	0xff
	.zero		1


	//   ....[113]....
        /*081c*/ 	.word	0x00009940
        /*0820*/ 	.word	0x00000000
        /*0824*/ 	.word	0x00000000
        /*0828*/ 	.short	0x010a
        /*082a*/ 	.byte	0xff
	.zero		1


	//   ....[114]....
        /*082c*/ 	.word	0x000099a0
        /*0830*/ 	.word	0x00000000
        /*0834*/ 	.word	0x00000000
        /*0838*/ 	.short	0x010a
        /*083a*/ 	.byte	0xff
	.zero		1


	//   ....[115]....
        /*083c*/ 	.word	0x00009a00
        /*0840*/ 	.word	0x00000000
        /*0844*/ 	.word	0x00000000
        /*0848*/ 	.short	0x010a
        /*084a*/ 	.byte	0xff
	.zero		1


	//   ....[116]....
        /*084c*/ 	.word	0x00009a60
        /*0850*/ 	.word	0x00000000
        /*0854*/ 	.word	0x00000000
        /*0858*/ 	.short	0x010a
        /*085a*/ 	.byte	0xff
	.zero		1


	//   ....[117]....
        /*085c*/ 	.word	0x00009ac0
        /*0860*/ 	.word	0x00000000
        /*0864*/ 	.word	0x00000000
        /*0868*/ 	.short	0x010a
        /*086a*/ 	.byte	0xff
	.zero		1


	//   ....[118]....
        /*086c*/ 	.word	0x00009b10
        /*0870*/ 	.word	0x0000000c
        /*0874*/ 	.word	0x00000080
        /*0878*/ 	.short	0x010a
        /*087a*/ 	.byte	0xff
	.zero		1


	//   ....[119]....
        /*087c*/ 	.word	0x00009b70
        /*0880*/ 	.word	0x00000000
        /*0884*/ 	.word	0x00000078
        /*0888*/ 	.short	0x010a
        /*088a*/ 	.byte	0xff
	.zero		1


	//   ....[120]....
        /*088c*/ 	.word	0x00009bd0
        /*0890*/ 	.word	0x00000000
        /*0894*/ 	.word	0x00000050
        /*0898*/ 	.short	0x010a
        /*089a*/ 	.byte	0xff
	.zero		1


	//   ....[121]....
        /*089c*/ 	.word	0x00009c30
        /*08a0*/ 	.word	0x00000000
        /*08a4*/ 	.word	0x00000058
        /*08a8*/ 	.short	0x010a
        /*08aa*/ 	.byte	0xff
	.zero		1


	//   ....[122]....
        /*08ac*/ 	.word	0x00009c90
        /*08b0*/ 	.word	0x00000000
        /*08b4*/ 	.word	0x00000060
        /*08b8*/ 	.short	0x010a
        /*08ba*/ 	.byte	0xff
	.zero		1


	//   ....[123]....
        /*08bc*/ 	.word	0x00009cf0
        /*08c0*/ 	.word	0x00000000
        /*08c4*/ 	.word	0x00000068
        /*08c8*/ 	.short	0x010a
        /*08ca*/ 	.byte	0xff
	.zero		1


	//   ....[124]....
        /*08cc*/ 	.word	0x00009d50
        /*08d0*/ 	.word	0x00000000
        /*08d4*/ 	.word	0x00000050
        /*08d8*/ 	.short	0x010a
        /*08da*/ 	.byte	0xff
	.zero		1


	//   ....[125]....
        /*08dc*/ 	.word	0x00009db0
        /*08e0*/ 	.word	0x00000000
        /*08e4*/ 	.word	0x00000058
        /*08e8*/ 	.short	0x010a
        /*08ea*/ 	.byte	0xff
	.zero		1


	//   ....[126]....
        /*08ec*/ 	.word	0x00009e10
        /*08f0*/ 	.word	0x00000000
        /*08f4*/ 	.word	0x00000060
        /*08f8*/ 	.short	0x010a
        /*08fa*/ 	.byte	0xff
	.zero		1


	//   ....[127]....
        /*08fc*/ 	.word	0x00009e60
        /*0900*/ 	.word	0x00000003
        /*0904*/ 	.word	0x00000080
        /*0908*/ 	.short	0x010a
        /*090a*/ 	.byte	0xff
	.zero		1


	//   ....[128]....
        /*090c*/ 	.word	0x00009eb0
        /*0910*/ 	.word	0x00000002
        /*0914*/ 	.word	0x00000030
        /*0918*/ 	.short	0x010a
        /*091a*/ 	.byte	0xff
	.zero		1


	//   ....[129]....
        /*091c*/ 	.word	0x00009f00
        /*0920*/ 	.word	0x00000047
        /*0924*/ 	.word	0x000000a0
        /*0928*/ 	.short	0x010a
        /*092a*/ 	.byte	0xff
	.zero		1


	//   ....[130]....
        /*092c*/ 	.word	0x00009f50
        /*0930*/ 	.word	0x00000070
        /*0934*/ 	.word	0x00000030
        /*0938*/ 	.short	0x010a
        /*093a*/ 	.byte	0xff
	.zero		1


	//   ....[131]....
        /*093c*/ 	.word	0x00009fa0
        /*0940*/ 	.word	0x00000070
        /*0944*/ 	.word	0x00000030
        /*0948*/ 	.short	0x010a
        /*094a*/ 	.byte	0xff
	.zero		1


	//   ....[132]....
        /*094c*/ 	.word	0x00009ff0
        /*0950*/ 	.word	0x00000066
        /*0954*/ 	.word	0x00000030
        /*0958*/ 	.short	0x010a
        /*095a*/ 	.byte	0xff
	.zero		1


	//----- nvinfo : EIATTR_NUM_MBARRIERS
	.align		4
.L_48:
        /*095c*/ 	.byte	0x03, 0x38
        /*095e*/ 	.short	0x0020


	//----- nvinfo : EIATTR_EXIT_INSTR_OFFSETS
	.align		4
        /*0960*/ 	.byte	0x04, 0x1c
        /*0962*/ 	.short	(.L_50 - .L_49)


	//   ....[0]....
.L_49:
        /*0964*/ 	.word	0x00002870


	//   ....[1]....
        /*0968*/ 	.word	0x00002d80


	//   ....[2]....
        /*096c*/ 	.word	0x00002de0


	//   ....[3]....
        /*0970*/ 	.word	0x00003c10


	//   ....[4]....
        /*0974*/ 	.word	0x00004d80


	//   ....[5]....
        /*0978*/ 	.word	0x00004dc0


	//   ....[6]....
        /*097c*/ 	.word	0x000094f0


	//----- nvinfo : EIATTR_MAX_THREADS
	.align		4
.L_50:
        /*0980*/ 	.byte	0x04, 0x05
        /*0982*/ 	.short	(.L_52 - .L_51)
.L_51:
        /*0984*/ 	.word	0x00000100
        /*0988*/ 	.word	0x00000001
        /*098c*/ 	.word	0x00000001


	//----- nvinfo : EIATTR_CRS_STACK_SIZE
	.align		4
.L_52:
        /*0990*/ 	.byte	0x04, 0x1e
        /*0992*/ 	.short	(.L_54 - .L_53)
.L_53:
        /*0994*/ 	.word	0x00000000


	//----- nvinfo : EIATTR_CBANK_PARAM_SIZE
	.align		4
.L_54:
        /*0998*/ 	.byte	0x03, 0x19
        /*099a*/ 	.short	0x0800


	//----- nvinfo : EIATTR_PARAM_CBANK
	.align		4
        /*099c*/ 	.byte	0x04, 0x0a
        /*099e*/ 	.short	(.L_56 - .L_55)
	.align		4
.L_55:
        /*09a0*/ 	.word	index@(.nv.constant0._ZN7cutlass13device_kernelINS_4gemm6kernel13GemmUniversalIN4cute5tupleIJiiiiEEENS1_10collective13CollectiveMmaINS1_35MainloopSm100TmaUmmaWarpSpecializedILi3ELi2ELi4ENS5_IJNS4_1CILi1EEENSA_ILi2EEESB_EEEEENS5_IJNSA_ILi64EEENSA_ILi256EEENSA_ILi32EEEEEENS_12float_e5m2_tENS5_IJlSB_lEEESJ_SK_NS4_8TiledMMAINS4_8MMA_AtomIJNS4_10MMA_TraitsINS4_19SM100_MMA_F8F6F4_SSEJSJ_SJ_fSF_SG_NS4_17integral_constantINS4_4UMMA5MajorELSR_0EEESS_NSP_INSQ_7ScaleInELST_0EEESU_EEEEEENS4_6LayoutINS5_IJSB_SB_SB_EEENS5_IJNSA_ILi0EEESZ_SZ_EEEEENS5_IJNS4_10UnderscoreES12_S12_EEEEENS4_23SM90_TMA_LOAD_MULTICASTENS4_14ComposedLayoutINS4_7SwizzleILi1ELi4ELi3EEENS4_18smem_ptr_flag_bitsILi8EEENSX_INS5_IJNSA_ILi8EEESH_EEENS5_IJSH_SB_EEEEEEEvNS4_8identityENS4_13SM90_TMA_LOADES1F_vS1G_EENS_8epilogue10collective18CollectiveEpilogueINS1J_23Sm100TmaWarpSpecializedILi4ELi2ELi32ELb0ELb0EEEJSI_NS5_IJNSX_ISF_SB_EES1O_EEESJ_SK_SJ_SK_NS1J_6fusion15FusionCallbacksIS1N_NS1Q_17LinearCombinationISJ_fSJ_fLNS_15FloatRoundStyleE2EEESI_S1P_JEEENS4_5SM1004TMEM4LOAD26SM100_TMEM_LOAD_16dp32b32xES1H_NS16_INS17_ILi2ELi4ELi3EEES1A_NSX_INS5_IJS1B_SF_EEENS5_IJSF_SB_EEEEEEENS4_39AutoVectorizingCopyWithAssumedAlignmentILi128EEENS4_14SM90_TMA_STOREES24_S26_S26_EEEvvEEEEvNT_6ParamsE)
        /*09a4*/ 	.short	0x0380
        /*09a6*/ 	.short	0x0800


	//----- nvinfo : EIATTR_SW_WAR
	.align		4
.L_56:
        /*09a8*/ 	.byte	0x04, 0x36
        /*09aa*/ 	.short	(.L_58 - .L_57)
.L_57:
        /*09ac*/ 	.word	0x00000008
.L_58:


//--------------------- .nv.callgraph             --------------------------
	.section	.nv.callgraph,"",@"SHT_CUDA_CALLGRAPH"
	.align	4
	.sectionentsize	8
	.align		4
        /*0000*/ 	.word	0x00000000
	.align		4
        /*0004*/ 	.word	0xffffffff
	.align		4
        /*0008*/ 	.word	index@(_ZN7cutlass13device_kernelINS_4gemm6kernel13GemmUniversalIN4cute5tupleIJiiiiEEENS1_10collective13CollectiveMmaINS1_35MainloopSm100TmaUmmaWarpSpecializedILi3ELi2ELi4ENS5_IJNS4_1CILi1EEENSA_ILi2EEESB_EEEEENS5_IJNSA_ILi64EEENSA_ILi256EEENSA_ILi32EEEEEENS_12float_e5m2_tENS5_IJlSB_lEEESJ_SK_NS4_8TiledMMAINS4_8MMA_AtomIJNS4_10MMA_TraitsINS4_19SM100_MMA_F8F6F4_SSEJSJ_SJ_fSF_SG_NS4_17integral_constantINS4_4UMMA5MajorELSR_0EEESS_NSP_INSQ_7ScaleInELST_0EEESU_EEEEEENS4_6LayoutINS5_IJSB_SB_SB_EEENS5_IJNSA_ILi0EEESZ_SZ_EEEEENS5_IJNS4_10UnderscoreES12_S12_EEEEENS4_23SM90_TMA_LOAD_MULTICASTENS4_14ComposedLayoutINS4_7SwizzleILi1ELi4ELi3EEENS4_18smem_ptr_flag_bitsILi8EEENSX_INS5_IJNSA_ILi8EEESH_EEENS5_IJSH_SB_EEEEEEEvNS4_8identityENS4_13SM90_TMA_LOADES1F_vS1G_EENS_8epilogue10collective18CollectiveEpilogueINS1J_23Sm100TmaWarpSpecializedILi4ELi2ELi32ELb0ELb0EEEJSI_NS5_IJNSX_ISF_SB_EES1O_EEESJ_SK_SJ_SK_NS1J_6fusion15FusionCallbacksIS1N_NS1Q_17LinearCombinationISJ_fSJ_fLNS_15FloatRoundStyleE2EEESI_S1P_JEEENS4_5SM1004TMEM4LOAD26SM100_TMEM_LOAD_16dp32b32xES1H_NS16_INS17_ILi2ELi4ELi3EEES1A_NSX_INS5_IJS1B_SF_EEENS5_IJSF_SB_EEEEEEENS4_39AutoVectorizingCopyWithAssumedAlignmentILi128EEENS4_14SM90_TMA_STOREES24_S26_S26_EEEvvEEEEvNT_6ParamsE)
	.align		4
        /*000c*/ 	.word	index@(__assertfail)
	.align		4
        /*0010*/ 	.word	0x00000000
	.align		4
        /*0014*/ 	.word	0xfffffffe
	.align		4
        /*0018*/ 	.word	0x00000000
	.align		4
        /*001c*/ 	.word	0xfffffffd
	.align		4
        /*0020*/ 	.word	0x00000000
	.align		4
        /*0024*/ 	.word	0xfffffffc


//--------------------- .nv.constant4             --------------------------
	.section	.nv.constant4,"a",@progbits
	.align	8
	.align		8
.nv.constant4:
        /*0000*/ 	.dword	__assertfail
	.align		8
        /*0008*/ 	.dword	__unnamed_1
	.align		8
        /*0010*/ 	.dword	__unnamed_2
	.align		8
        /*0018*/ 	.dword	__unnamed_3
	.align		8
        /*0020*/ 	.dword	_ZN39_INTERNAL_ebd8f8cc_4_k_cu_ff6c106b_79914cuda3std3__45__cpo5beginE
	.align		8
        /*0028*/ 	.dword	_ZN39_INTERNAL_ebd8f8cc_4_k_cu_ff6c106b_79914cuda3std3__45__cpo3endE
	.align		8
        /*0030*/ 	.dword	_ZN39_INTERNAL_ebd8f8cc_4_k_cu_ff6c106b_79914cuda3std3__45__cpo6cbeginE
	.align		8
        /*0038*/ 	.dword	_ZN39_INTERNAL_ebd8f8cc_4_k_cu_ff6c106b_79914cuda3std3__45__cpo4cendE
	.align		8
        /*0040*/ 	.dword	_ZN39_INTERNAL_ebd8f8cc_4_k_cu_ff6c106b_79914cuda3std3__441_GLOBAL__N__ebd8f8cc_4_k_cu_ff6c106b_79916ignoreE
	.align		8
        /*0048*/ 	.dword	_ZN39_INTERNAL_ebd8f8cc_4_k_cu_ff6c106b_79914cuda3std3__419piecewise_constructE
	.align		8
        /*0050*/ 	.dword	_ZN39_INTERNAL_ebd8f8cc_4_k_cu_ff6c106b_79914cuda3std3__48in_placeE
	.align		8
        /*0058*/ 	.dword	_ZN39_INTERNAL_ebd8f8cc_4_k_cu_ff6c106b_79914cuda3std6ranges3__45__cpo4swapE
	.align		8
        /*0060*/ 	.dword	_ZN39_INTERNAL_ebd8f8cc_4_k_cu_ff6c106b_79914cuda3std6ranges3__45__cpo9iter_moveE
	.align		8
        /*0068*/ 	.dword	_ZN39_INTERNAL_ebd8f8cc_4_k_cu_ff6c106b_79914cute7productE
	.align		8
        /*0070*/ 	.dword	_ZN39_INTERNAL_ebd8f8cc_4_k_cu_ff6c106b_79914cute1_E
	.align		8
        /*0078*/ 	.dword	$str$25
	.align		8
        /*0080*/ 	.dword	$str$26
	.align		8
        /*0088*/ 	.dword	$str$27
	.align		8
        /*0090*/ 	.dword	$str$28


//--------------------- .text._ZN7cutlass13device_kernelINS_4gemm6kernel13GemmUniversalIN4cute5tupleIJiiiiEEENS1_10collective13CollectiveMmaINS1_35MainloopSm100TmaUmmaWarpSpecializedILi3ELi2ELi4ENS5_IJNS4_1CILi1EEENSA_ILi2EEESB_EEEEENS5_IJNSA_ILi64EEENSA_ILi256EEENSA_ILi32EEEEEENS_12float_e5m2_tENS5_IJlSB_lEEESJ_SK_NS4_8TiledMMAINS4_8MMA_AtomIJNS4_10MMA_TraitsINS4_19SM100_MMA_F8F6F4_SSEJSJ_SJ_fSF_SG_NS4_17integral_constantINS4_4UMMA5MajorELSR_0EEESS_NSP_INSQ_7ScaleInELST_0EEESU_EEEEEENS4_6LayoutINS5_IJSB_SB_SB_EEENS5_IJNSA_ILi0EEESZ_SZ_EEEEENS5_IJNS4_10UnderscoreES12_S12_EEEEENS4_23SM90_TMA_LOAD_MULTICASTENS4_14ComposedLayoutINS4_7SwizzleILi1ELi4ELi3EEENS4_18smem_ptr_flag_bitsILi8EEENSX_INS5_IJNSA_ILi8EEESH_EEENS5_IJSH_SB_EEEEEEEvNS4_8identityENS4_13SM90_TMA_LOADES1F_vS1G_EENS_8epilogue10collective18CollectiveEpilogueINS1J_23Sm100TmaWarpSpecializedILi4ELi2ELi32ELb0ELb0EEEJSI_NS5_IJNSX_ISF_SB_EES1O_EEESJ_SK_SJ_SK_NS1J_6fusion15FusionCallbacksIS1N_NS1Q_17LinearCombinationISJ_fSJ_fLNS_15FloatRoundStyleE2EEESI_S1P_JEEENS4_5SM1004TMEM4LOAD26SM100_TMEM_LOAD_16dp32b32xES1H_NS16_INS17_ILi2ELi4ELi3EEES1A_NSX_INS5_IJS1B_SF_EEENS5_IJSF_SB_EEEEEEENS4_39AutoVectorizingCopyWithAssumedAlignmentILi128EEENS4_14SM90_TMA_STOREES24_S26_S26_EEEvvEEEEvNT_6ParamsE --------------------------
	.section	.text._ZN7cutlass13device_kernelINS_4gemm6kernel13GemmUniversalIN4cute5tupleIJiiiiEEENS1_10collective13CollectiveMmaINS1_35MainloopSm100TmaUmmaWarpSpecializedILi3ELi2ELi4ENS5_IJNS4_1CILi1EEENSA_ILi2EEESB_EEEEENS5_IJNSA_ILi64EEENSA_ILi256EEENSA_ILi32EEEEEENS_12float_e5m2_tENS5_IJlSB_lEEESJ_SK_NS4_8TiledMMAINS4_8MMA_AtomIJNS4_10MMA_TraitsINS4_19SM100_MMA_F8F6F4_SSEJSJ_SJ_fSF_SG_NS4_17integral_constantINS4_4UMMA5MajorELSR_0EEESS_NSP_INSQ_7ScaleInELST_0EEESU_EEEEEENS4_6LayoutINS5_IJSB_SB_SB_EEENS5_IJNSA_ILi0EEESZ_SZ_EEEEENS5_IJNS4_10UnderscoreES12_S12_EEEEENS4_23SM90_TMA_LOAD_MULTICASTENS4_14ComposedLayoutINS4_7SwizzleILi1ELi4ELi3EEENS4_18smem_ptr_flag_bitsILi8EEENSX_INS5_IJNSA_ILi8EEESH_EEENS5_IJSH_SB_EEEEEEEvNS4_8identityENS4_13SM90_TMA_LOADES1F_vS1G_EENS_8epilogue10collective18CollectiveEpilogueINS1J_23Sm100TmaWarpSpecializedILi4ELi2ELi32ELb0ELb0EEEJSI_NS5_IJNSX_ISF_SB_EES1O_EEESJ_SK_SJ_SK_NS1J_6fusion15FusionCallbacksIS1N_NS1Q_17LinearCombinationISJ_fSJ_fLNS_15FloatRoundStyleE2EEESI_S1P_JEEENS4_5SM1004TMEM4LOAD26SM100_TMEM_LOAD_16dp32b32xES1H_NS16_INS17_ILi2ELi4ELi3EEES1A_NSX_INS5_IJS1B_SF_EEENS5_IJSF_SB_EEEEEEENS4_39AutoVectorizingCopyWithAssumedAlignmentILi128EEENS4_14SM90_TMA_STOREES24_S26_S26_EEEvvEEEEvNT_6ParamsE,"ax",@progbits
	.align	128
.text._ZN7cutlass13device_kernelINS_4gemm6kernel13GemmUniversalIN4cute5tupleIJiiiiEEENS1_10collective13CollectiveMmaINS1_35MainloopSm100TmaUmmaWarpSpecializedILi3ELi2ELi4ENS5_IJNS4_1CILi1EEENSA_ILi2EEESB_EEEEENS5_IJNSA_ILi64EEENSA_ILi256EEENSA_ILi32EEEEEENS_12float_e5m2_tENS5_IJlSB_lEEESJ_SK_NS4_8TiledMMAINS4_8MMA_AtomIJNS4_10MMA_TraitsINS4_19SM100_MMA_F8F6F4_SSEJSJ_SJ_fSF_SG_NS4_17integral_constantINS4_4UMMA5MajorELSR_0EEESS_NSP_INSQ_7ScaleInELST_0EEESU_EEEEEENS4_6LayoutINS5_IJSB_SB_SB_EEENS5_IJNSA_ILi0EEESZ_SZ_EEEEENS5_IJNS4_10UnderscoreES12_S12_EEEEENS4_23SM90_TMA_LOAD_MULTICASTENS4_14ComposedLayoutINS4_7SwizzleILi1ELi4ELi3EEENS4_18smem_ptr_flag_bitsILi8EEENSX_INS5_IJNSA_ILi8EEESH_EEENS5_IJSH_SB_EEEEEEEvNS4_8identityENS4_13SM90_TMA_LOADES1F_vS1G_EENS_8epilogue10collective18CollectiveEpilogueINS1J_23Sm100TmaWarpSpecializedILi4ELi2ELi32ELb0ELb0EEEJSI_NS5_IJNSX_ISF_SB_EES1O_EEESJ_SK_SJ_SK_NS1J_6fusion15FusionCallbacksIS1N_NS1Q_17LinearCombinationISJ_fSJ_fLNS_15FloatRoundStyleE2EEESI_S1P_JEEENS4_5SM1004TMEM4LOAD26SM100_TMEM_LOAD_16dp32b32xES1H_NS16_INS17_ILi2ELi4ELi3EEES1A_NSX_INS5_IJS1B_SF_EEENS5_IJSF_SB_EEEEEEENS4_39AutoVectorizingCopyWithAssumedAlignmentILi128EEENS4_14SM90_TMA_STOREES24_S26_S26_EEEvvEEEEvNT_6ParamsE:
        .type           _ZN7cutlass13device_kernelINS_4gemm6kernel13GemmUniversalIN4cute5tupleIJiiiiEEENS1_10collective13CollectiveMmaINS1_35MainloopSm100TmaUmmaWarpSpecializedILi3ELi2ELi4ENS5_IJNS4_1CILi1EEENSA_ILi2EEESB_EEEEENS5_IJNSA_ILi64EEENSA_ILi256EEENSA_ILi32EEEEEENS_12float_e5m2_tENS5_IJlSB_lEEESJ_SK_NS4_8TiledMMAINS4_8MMA_AtomIJNS4_10MMA_TraitsINS4_19SM100_MMA_F8F6F4_SSEJSJ_SJ_fSF_SG_NS4_17integral_constantINS4_4UMMA5MajorELSR_0EEESS_NSP_INSQ_7ScaleInELST_0EEESU_EEEEEENS4_6LayoutINS5_IJSB_SB_SB_EEENS5_IJNSA_ILi0EEESZ_SZ_EEEEENS5_IJNS4_10UnderscoreES12_S12_EEEEENS4_23SM90_TMA_LOAD_MULTICASTENS4_14ComposedLayoutINS4_7SwizzleILi1ELi4ELi3EEENS4_18smem_ptr_flag_bitsILi8EEENSX_INS5_IJNSA_ILi8EEESH_EEENS5_IJSH_SB_EEEEEEEvNS4_8identityENS4_13SM90_TMA_LOADES1F_vS1G_EENS_8epilogue10collective18CollectiveEpilogueINS1J_23Sm100TmaWarpSpecializedILi4ELi2ELi32ELb0ELb0EEEJSI_NS5_IJNSX_ISF_SB_EES1O_EEESJ_SK_SJ_SK_NS1J_6fusion15FusionCallbacksIS1N_NS1Q_17LinearCombinationISJ_fSJ_fLNS_15FloatRoundStyleE2EEESI_S1P_JEEENS4_5SM1004TMEM4LOAD26SM100_TMEM_LOAD_16dp32b32xES1H_NS16_INS17_ILi2ELi4ELi3EEES1A_NSX_INS5_IJS1B_SF_EEENS5_IJSF_SB_EEEEEEENS4_39AutoVectorizingCopyWithAssumedAlignmentILi128EEENS4_14SM90_TMA_STOREES24_S26_S26_EEEvvEEEEvNT_6ParamsE,@function
        .size           _ZN7cutlass13device_kernelINS_4gemm6kernel13GemmUniversalIN4cute5tupleIJiiiiEEENS1_10collective13CollectiveMmaINS1_35MainloopSm100TmaUmmaWarpSpecializedILi3ELi2ELi4ENS5_IJNS4_1CILi1EEENSA_ILi2EEESB_EEEEENS5_IJNSA_ILi64EEENSA_ILi256EEENSA_ILi32EEEEEENS_12float_e5m2_tENS5_IJlSB_lEEESJ_SK_NS4_8TiledMMAINS4_8MMA_AtomIJNS4_10MMA_TraitsINS4_19SM100_MMA_F8F6F4_SSEJSJ_SJ_fSF_SG_NS4_17integral_constantINS4_4UMMA5MajorELSR_0EEESS_NSP_INSQ_7ScaleInELST_0EEESU_EEEEEENS4_6LayoutINS5_IJSB_SB_SB_EEENS5_IJNSA_ILi0EEESZ_SZ_EEEEENS5_IJNS4_10UnderscoreES12_S12_EEEEENS4_23SM90_TMA_LOAD_MULTICASTENS4_14ComposedLayoutINS4_7SwizzleILi1ELi4ELi3EEENS4_18smem_ptr_flag_bitsILi8EEENSX_INS5_IJNSA_ILi8EEESH_EEENS5_IJSH_SB_EEEEEEEvNS4_8identityENS4_13SM90_TMA_LOADES1F_vS1G_EENS_8epilogue10collective18CollectiveEpilogueINS1J_23Sm100TmaWarpSpecializedILi4ELi2ELi32ELb0ELb0EEEJSI_NS5_IJNSX_ISF_SB_EES1O_EEESJ_SK_SJ_SK_NS1J_6fusion15FusionCallbacksIS1N_NS1Q_17LinearCombinationISJ_fSJ_fLNS_15FloatRoundStyleE2EEESI_S1P_JEEENS4_5SM1004TMEM4LOAD26SM100_TMEM_LOAD_16dp32b32xES1H_NS16_INS17_ILi2ELi4ELi3EEES1A_NSX_INS5_IJS1B_SF_EEENS5_IJSF_SB_EEEEEEENS4_39AutoVectorizingCopyWithAssumedAlignmentILi128EEENS4_14SM90_TMA_STOREES24_S26_S26_EEEvvEEEEvNT_6ParamsE,(.L_x_174 - _ZN7cutlass13device_kernelINS_4gemm6kernel13GemmUniversalIN4cute5tupleIJiiiiEEENS1_10collective13CollectiveMmaINS1_35MainloopSm100TmaUmmaWarpSpecializedILi3ELi2ELi4ENS5_IJNS4_1CILi1EEENSA_ILi2EEESB_EEEEENS5_IJNSA_ILi64EEENSA_ILi256EEENSA_ILi32EEEEEENS_12float_e5m2_tENS5_IJlSB_lEEESJ_SK_NS4_8TiledMMAINS4_8MMA_AtomIJNS4_10MMA_TraitsINS4_19SM100_MMA_F8F6F4_SSEJSJ_SJ_fSF_SG_NS4_17integral_constantINS4_4UMMA5MajorELSR_0EEESS_NSP_INSQ_7ScaleInELST_0EEESU_EEEEEENS4_6LayoutINS5_IJSB_SB_SB_EEENS5_IJNSA_ILi0EEESZ_SZ_EEEEENS5_IJNS4_10UnderscoreES12_S12_EEEEENS4_23SM90_TMA_LOAD_MULTICASTENS4_14ComposedLayoutINS4_7SwizzleILi1ELi4ELi3EEENS4_18smem_ptr_flag_bitsILi8EEENSX_INS5_IJNSA_ILi8EEESH_EEENS5_IJSH_SB_EEEEEEEvNS4_8identityENS4_13SM90_TMA_LOADES1F_vS1G_EENS_8epilogue10collective18CollectiveEpilogueINS1J_23Sm100TmaWarpSpecializedILi4ELi2ELi32ELb0ELb0EEEJSI_NS5_IJNSX_ISF_SB_EES1O_EEESJ_SK_SJ_SK_NS1J_6fusion15FusionCallbacksIS1N_NS1Q_17LinearCombinationISJ_fSJ_fLNS_15FloatRoundStyleE2EEESI_S1P_JEEENS4_5SM1004TMEM4LOAD26SM100_TMEM_LOAD_16dp32b32xES1H_NS16_INS17_ILi2ELi4ELi3EEES1A_NSX_INS5_IJS1B_SF_EEENS5_IJSF_SB_EEEEEEENS4_39AutoVectorizingCopyWithAssumedAlignmentILi128EEENS4_14SM90_TMA_STOREES24_S26_S26_EEEvvEEEEvNT_6ParamsE)
        .other          _ZN7cutlass13device_kernelINS_4gemm6kernel13GemmUniversalIN4cute5tupleIJiiiiEEENS1_10collective13CollectiveMmaINS1_35MainloopSm100TmaUmmaWarpSpecializedILi3ELi2ELi4ENS5_IJNS4_1CILi1EEENSA_ILi2EEESB_EEEEENS5_IJNSA_ILi64EEENSA_ILi256EEENSA_ILi32EEEEEENS_12float_e5m2_tENS5_IJlSB_lEEESJ_SK_NS4_8TiledMMAINS4_8MMA_AtomIJNS4_10MMA_TraitsINS4_19SM100_MMA_F8F6F4_SSEJSJ_SJ_fSF_SG_NS4_17integral_constantINS4_4UMMA5MajorELSR_0EEESS_NSP_INSQ_7ScaleInELST_0EEESU_EEEEEENS4_6LayoutINS5_IJSB_SB_SB_EEENS5_IJNSA_ILi0EEESZ_SZ_EEEEENS5_IJNS4_10UnderscoreES12_S12_EEEEENS4_23SM90_TMA_LOAD_MULTICASTENS4_14ComposedLayoutINS4_7SwizzleILi1ELi4ELi3EEENS4_18smem_ptr_flag_bitsILi8EEENSX_INS5_IJNSA_ILi8EEESH_EEENS5_IJSH_SB_EEEEEEEvNS4_8identityENS4_13SM90_TMA_LOADES1F_vS1G_EENS_8epilogue10collective18CollectiveEpilogueINS1J_23Sm100TmaWarpSpecializedILi4ELi2ELi32ELb0ELb0EEEJSI_NS5_IJNSX_ISF_SB_EES1O_EEESJ_SK_SJ_SK_NS1J_6fusion15FusionCallbacksIS1N_NS1Q_17LinearCombinationISJ_fSJ_fLNS_15FloatRoundStyleE2EEESI_S1P_JEEENS4_5SM1004TMEM4LOAD26SM100_TMEM_LOAD_16dp32b32xES1H_NS16_INS17_ILi2ELi4ELi3EEES1A_NSX_INS5_IJS1B_SF_EEENS5_IJSF_SB_EEEEEEENS4_39AutoVectorizingCopyWithAssumedAlignmentILi128EEENS4_14SM90_TMA_STOREES24_S26_S26_EEEvvEEEEvNT_6ParamsE,@"STO_CUDA_ENTRY STV_DEFAULT"
_ZN7cutlass13device_kernelINS_4gemm6kernel13GemmUniversalIN4cute5tupleIJiiiiEEENS1_10collective13CollectiveMmaINS1_35MainloopSm100TmaUmmaWarpSpecializedILi3ELi2ELi4ENS5_IJNS4_1CILi1EEENSA_ILi2EEESB_EEEEENS5_IJNSA_ILi64EEENSA_ILi256EEENSA_ILi32EEEEEENS_12float_e5m2_tENS5_IJlSB_lEEESJ_SK_NS4_8TiledMMAINS4_8MMA_AtomIJNS4_10MMA_TraitsINS4_19SM100_MMA_F8F6F4_SSEJSJ_SJ_fSF_SG_NS4_17integral_constantINS4_4UMMA5MajorELSR_0EEESS_NSP_INSQ_7ScaleInELST_0EEESU_EEEEEENS4_6LayoutINS5_IJSB_SB_SB_EEENS5_IJNSA_ILi0EEESZ_SZ_EEEEENS5_IJNS4_10UnderscoreES12_S12_EEEEENS4_23SM90_TMA_LOAD_MULTICASTENS4_14ComposedLayoutINS4_7SwizzleILi1ELi4ELi3EEENS4_18smem_ptr_flag_bitsILi8EEENSX_INS5_IJNSA_ILi8EEESH_EEENS5_IJSH_SB_EEEEEEEvNS4_8identityENS4_13SM90_TMA_LOADES1F_vS1G_EENS_8epilogue10collective18CollectiveEpilogueINS1J_23Sm100TmaWarpSpecializedILi4ELi2ELi32ELb0ELb0EEEJSI_NS5_IJNSX_ISF_SB_EES1O_EEESJ_SK_SJ_SK_NS1J_6fusion15FusionCallbacksIS1N_NS1Q_17LinearCombinationISJ_fSJ_fLNS_15FloatRoundStyleE2EEESI_S1P_JEEENS4_5SM1004TMEM4LOAD26SM100_TMEM_LOAD_16dp32b32xES1H_NS16_INS17_ILi2ELi4ELi3EEES1A_NSX_INS5_IJS1B_SF_EEENS5_IJSF_SB_EEEEEEENS4_39AutoVectorizingCopyWithAssumedAlignmentILi128EEENS4_14SM90_TMA_STOREES24_S26_S26_EEEvvEEEEvNT_6ParamsE:
[----:B------:R-:W1:Y:S01]  /*0000*/  LDC R1, c[0x0][0x37c] ;  /* 0x0000df00ff017b82 */ /* 0x000e620000000800 */
[----:B------:R-:W2:Y:S01]  /*0010*/  S2R R95, SR_TID.X ;  /* 0x00000000005f7919 */ /* 0x000ea20000002100 */
[----:B------:R-:W3:Y:S01]  /*0020*/  LDCU.64 UR8, c[0x0][0x890] ;  /* 0x00011200ff0877ac */ /* 0x000ee20008000a00 */
[----:B------:R-:W-:Y:S02]  /*0030*/  PRMT R85, RZ, 0x7610, R85 ;  /* 0x00007610ff557816 */ /* 0x000fe40000000055 */
[----:B------:R-:W-:Y:S01]  /*0040*/  ELECT P3, URZ, PT ;  /* 0x0000000000ff782f */ /* 0x000fe20003860000 */
[----:B---3--:R-:W-:-:S04]  /*0050*/  UISETP.NE.U32.AND UP0, UPT, UR8, URZ, UPT ;  /* 0x000000ff0800728c */ /* 0x008fc8000bf05070 */
[----:B------:R-:W-:Y:S01]  /*0060*/  UISETP.NE.AND.EX UP0, UPT, UR9, URZ, UPT, UP0 ;  /* 0x000000ff0900728c */ /* 0x000fe2000bf05300 */
[----:B--2---:R-:W-:-:S05]  /*0070*/  SHF.R.U32.HI R86, RZ, 0x5, R95 ;  /* 0x00000005ff567819 */ /* 0x004fca000001165f */
[----:B------:R-:W2:Y:S02]  /*0080*/  SHFL.IDX PT, R0, R86, RZ, 0x1f ;  /* 0x00001fff56007589 */ /* 0x000ea400000e0000 */
[----:B--2---:R-:W-:Y:S01]  /*0090*/  R2UR UR17, R0 ;  /* 0x00000000001172ca */ /* 0x004fe200000e0000 */
[----:B-1----:R-:W-:-:S14]  /*00a0*/  BRA.U UP0, `(.L_x_0) ;  /* 0x0000000100307547 */ /* 0x002fdc000b800000 */
[----:B------:R-:W1:Y:S02]  /*00b0*/  LDCU.64 UR4, c[0x0][0x888] ;  /* 0x00011100ff0477ac */ /* 0x000e640008000a00 */
[----:B-1----:R-:W-:-:S04]  /*00c0*/  UISETP.NE.U32.AND UP0, UPT, UR4, URZ, UPT ;  /* 0x000000ff0400728c */ /* 0x002fc8000bf05070 */
[----:B------:R-:W-:-:S09]  /*00d0*/  UISETP.NE.AND.EX UP0, UPT, UR5, URZ, UPT, UP0 ;  /* 0x000000ff0500728c */ /* 0x000fd2000bf05300 */
[----:B------:R-:W-:Y:S05]  /*00e0*/  BRA.U !UP0, `(.L_x_1) ;  /* 0x0000000108147547 */ /* 0x000fea000b800000 */
[----:B------:R-:W1:Y:S01]  /*00f0*/  LDC.64 R2, c[0x0][0x888] ;  /* 0x00022200ff027b82 */ /* 0x000e620000000a00 */
[----:B------:R-:W1:Y:S02]  /*0100*/  LDCU.64 UR4, c[0x0][0x358] ;  /* 0x00006b00ff0477ac */ /* 0x000e640008000a00 */
[----:B-1----:R1:W5:Y:S01]  /*0110*/  LDG.E R41, desc[UR4][R2.64] ;  /* 0x0000000402297981 */ /* 0x002362000c1e1900 */
[----:B------:R-:W-:Y:S01]  /*0120*/  HFMA2 R85, -RZ, RZ, 0, 5.9604644775390625e-08 ;  /* 0x00000001ff557431 */ /* 0x000fe200000001ff */
[----:B------:R-:W-:Y:S05]  /*0130*/  BRA `(.L_x_0) ;  /* 0x00000000000c7947 */ /* 0x000fea0003800000 */
.L_x_1:
[----:B------:R-:W1:Y:S01]  /*0140*/  LDCU UR4, c[0x0][0x880] ;  /* 0x00011000ff0477ac */ /* 0x000e620008000800 */
[----:B------:R-:W-:Y:S01]  /*0150*/  HFMA2 R85, -RZ, RZ, 0, 5.9604644775390625e-08 ;  /* 0x00000001ff557431 */ /* 0x000fe200000001ff */
[----:B-1----:R-:W-:-:S07]  /*0160*/  MOV R41, UR4 ;  /* 0x0000000400297c02 */ /* 0x002fce0008000f00 */
.L_x_0:
[----:B------:R-:W2:Y:S02]  /*0170*/  LDCU.64 UR4, c[0x0][0x8b0] ;  /* 0x00011600ff0477ac */ /* 0x000ea40008000a00 */
[----:B--2---:R-:W-:-:S04]  /*0180*/  UISETP.NE.U32.AND UP0, UPT, UR4, URZ, UPT ;  /* 0x000000ff0400728c */ /* 0x004fc8000bf05070 */
[----:B------:R-:W-:-:S09]  /*0190*/  UISETP.NE.AND.EX UP0, UPT, UR5, URZ, UPT, UP0 ;  /* 0x000000ff0500728c */ /* 0x000fd2000bf05300 */
[----:B------:R-:W-:Y:S05]  /*01a0*/  BRA.U UP0, `(.L_x_2) ;  /* 0x0000000100287547 */ /* 0x000fea000b800000 */
[----:B------:R-:W2:Y:S02]  /*01b0*/  LDCU.64 UR4, c[0x0][0x8a8] ;  /* 0x00011500ff0477ac */ /* 0x000ea40008000a00 */
[----:B--2---:R-:W-:-:S04]  /*01c0*/  UISETP.NE.U32.AND UP0, UPT, UR4, URZ, UPT ;  /* 0x000000ff0400728c */ /* 0x004fc8000bf05070 */
[----:B------:R-:W-:-:S09]  /*01d0*/  UISETP.NE.AND.EX UP0, UPT, UR5, URZ, UPT, UP0 ;  /* 0x000000ff0500728c */ /* 0x000fd2000bf05300 */
[----:B------:R-:W-:Y:S05]  /*01e0*/  BRA.U !UP0, `(.L_x_3) ;  /* 0x0000000108107547 */ /* 0x000fea000b800000 */
[----:B------:R-:W2:Y:S01]  /*01f0*/  LDC.64 R38, c[0x0][0x8a8] ;  /* 0x00022a00ff267b82 */ /* 0x000ea20000000a00 */
[----:B------:R-:W2:Y:S02]  /*0200*/  LDCU.64 UR4, c[0x0][0x358] ;  /* 0x00006b00ff0477ac */ /* 0x000ea40008000a00 */
[----:B--2---:R2:W5:Y:S01]  /*0210*/  LDG.E R38, desc[UR4][R38.64] ;  /* 0x0000000426267981 */ /* 0x004562000c1e1900 */
[----:B------:R-:W-:Y:S05]  /*0220*/  BRA `(.L_x_2) ;  /* 0x0000000000087947 */ /* 0x000fea0003800000 */
.L_x_3:
[----:B------:R-:W2:Y:S02]  /*0230*/  LDCU UR4, c[0x0][0x8a0] ;  /* 0x00011400ff0477ac */ /* 0x000ea40008000800 */
[----:B--2---:R-:W-:Y:S02]  /*0240*/  MOV R38, UR4 ;  /* 0x0000000400267c02 */ /* 0x004fe40008000f00 */
.L_x_2:
[----:B------:R-:W-:Y:S01]  /*0250*/  IMAD.U32 R0, RZ, RZ, UR17 ;  /* 0x00000011ff007e24 */ /* 0x000fe2000f8e00ff */
[----:B------:R-:W-:Y:S04]  /*0260*/  BSSY.RECONVERGENT B0, `(.L_x_4) ;  /* 0x000000c000007945 */ /* 0x000fe80003800200 */
[C---:B------:R-:W-:Y:S02]  /*0270*/  ISETP.NE.OR P1, PT, R0.reuse, 0x1, !P3 ;  /* 0x000000010000780c */ /* 0x040fe40005f25670 */
[----:B------:R-:W-:-:S11]  /*0280*/  ISETP.NE.OR P0, PT, R0, 0x3, !P3 ;  /* 0x000000030000780c */ /* 0x000fd60005f05670 */
[----:B------:R-:W-:Y:S05]  /*0290*/  @P1 BRA `(.L_x_5) ;  /* 0x0000000000201947 */ /* 0x000fea0003800000 */
[----:B------:R-:W3:Y:S02]  /*02a0*/  LDCU.64 UR4, c[0x0][0x348] ;  /* 0x00006900ff0477ac */ /* 0x000ee40008000a00 */
[----:B---3--:R-:W-:Y:S02]  /*02b0*/  UIADD3 UR6, UP1, UPT, UR4, 0x80, URZ ;  /* 0x0000008004067890 */ /* 0x008fe4000ff3e0ff */
[----:B------:R-:W-:Y:S02]  /*02c0*/  UIADD3 UR4, UP0, UPT, UR4, 0x180, URZ ;  /* 0x0000018004047890 */ /* 0x000fe4000ff1e0ff */
[----:B------:R-:W-:Y:S02]  /*02d0*/  UIADD3.X UR7, UPT, UPT, URZ, UR5, URZ, UP1, !UPT ;  /* 0x00000005ff077290 */ /* 0x000fe40008ffe4ff */
[----:B------:R-:W-:-:S07]  /*02e0*/  UIADD3.X UR5, UPT, UPT, URZ, UR5, URZ, UP0, !UPT ;  /* 0x00000005ff057290 */ /* 0x000fce00087fe4ff */
[----:B------:R3:W-:Y:S02]  /*02f0*/  UTMACCTL.PF [UR6] ;  /* 0x00000000060079b9 */ /* 0x0007e40008040000 */
[----:B------:R3:W-:Y:S02]  /*0300*/  UTMACCTL.PF [UR4] ;  /* 0x00000000040079b9 */ /* 0x0007e40008040000 */
[----:B---3--:R-:W-:Y:S01]  /*0310*/  NOP ;  /* 0x0000000000007918 */ /* 0x008fe20000000000 */
.L_x_5:
[----:B------:R-:W-:Y:S05]  /*0320*/  BSYNC.RECONVERGENT B0 ;  /* 0x0000000000007941 */ /* 0x000fea0003800200 */
.L_x_4:
[----:B------:R-:W-:Y:S04]  /*0330*/  BSSY.RECONVERGENT B0, `(.L_x_6) ;  /* 0x000000a000007945 */ /* 0x000fe80003800200 */
        /* <DEDUP_REMOVED lines=9> */
.L_x_7:
[----:B------:R-:W-:Y:S05]  /*03d0*/  BSYNC.RECONVERGENT B0 ;  /* 0x0000000000007941 */ /* 0x000fea0003800200 */
.L_x_6:
[----:B------:R-:W3:Y:S01]  /*03e0*/  LDCU.64 UR4, c[0x0][0x888] ;  /* 0x00011100ff0477ac */ /* 0x000ee20008000a00 */
[----:B------:R-:W-:Y:S02]  /*03f0*/  UISETP.EQ.U32.AND UP1, UPT, UR8, URZ, UPT ;  /* 0x000000ff0800728c */ /* 0x000fe4000bf22070 */
[----:B------:R-:W-:Y:S02]  /*0400*/  UPLOP3.LUT UP3, UPT, UPT, UPT, UPT, 0x80, 0x8 ;  /* 0x000000000008789c */ /* 0x000fe40003f6f070 */
[----:B---3--:R-:W-:-:S04]  /*0410*/  UISETP.NE.U32.AND UP0, UPT, UR4, URZ, UPT ;  /* 0x000000ff0400728c */ /* 0x008fc8000bf05070 */
[----:B------:R-:W-:-:S04]  /*0420*/  UISETP.NE.AND.EX UP0, UPT, UR5, URZ, UPT, UP0 ;  /* 0x000000ff0500728c */ /* 0x000fc8000bf05300 */
[----:B------:R-:W-:-:S04]  /*0430*/  UISETP.EQ.OR.EX UP2, UPT, UR9, URZ, !UP0, UP1 ;  /* 0x000000ff0900728c */ /* 0x000fc8000c742710 */
[----:B------:R-:W-:-:S06]  /*0440*/  UP2UR UR4, UPR, URZ, 0x4 ;  /* 0x00000004ff047883 */ /* 0x000fcc0008000000 */
[----:B------:R-:W-:Y:S01]  /*0450*/  MOV R88, UR4 ;  /* 0x0000000400587c02 */ /* 0x000fe20008000f00 */
[----:B------:R-:W-:Y:S06]  /*0460*/  BRA.U !UP2, `(.L_x_8) ;  /* 0x000000010a207547 */ /* 0x000fec000b800000 */
[----:B------:R-:W-:Y:S01]  /*0470*/  UISETP.NE.U32.AND UP1, UPT, UR8, URZ, UPT ;  /* 0x000000ff0800728c */ /* 0x000fe2000bf25070 */
[----:B-----5:R-:W-:Y:S01]  /*0480*/  FSETP.NEU.AND P0, PT, R41, RZ, PT ;  /* 0x000000ff2900720b */ /* 0x020fe20003f0d000 */
[----:B------:R-:W-:Y:S02]  /*0490*/  USEL UR4, URZ, 0xffffffff, UP0 ;  /* 0xffffffffff047887 */ /* 0x000fe40008000000 */
[----:B------:R-:W-:-:S10]  /*04a0*/  UISETP.NE.AND.EX UP1, UPT, UR9, URZ, UPT, UP1 ;  /* 0x000000ff0900728c */ /* 0x000fd4000bf25310 */
[----:B------:R-:W-:Y:S01]  /*04b0*/  VOTEU.ANY UP0, P0 ;  /* 0x0000000000ff7886 */ /* 0x000fe20000000100 */
[----:B------:R-:W-:-:S04]  /*04c0*/  @!UP1 USEL UR4, URZ, 0xffffffff, UP0 ;  /* 0xffffffffff049887 */ /* 0x000fc80008000000 */
[----:B------:R-:W-:-:S04]  /*04d0*/  ULOP3.LUT UR4, UR4, 0x1, URZ, 0xc0, !UPT ;  /* 0x0000000104047892 */ /* 0x000fc8000f8ec0ff */
[----:B------:R-:W-:-:S11]  /*04e0*/  UISETP.NE.U32.AND UP3, UPT, UR4, 0x1, UPT ;  /* 0x000000010400788c */ /* 0x000fd6000bf65070 */
.L_x_8:
[----:B-1----:R-:W1:Y:S01]  /*04f0*/  SHFL.IDX PT, R2, R86, RZ, 0x1f ;  /* 0x00001fff56027589 */ /* 0x002e6200000e0000 */
[----:B------:R-:W-:-:S04]  /*0500*/  UISETP.NE.AND UP0, UPT, UR17, 0x2, UPT ;  /* 0x000000021100788c */ /* 0x000fc8000bf05270 */
[----:B------:R-:W-:Y:S01]  /*0510*/  USEL UR48, URZ, 0x1, UP0 ;  /* 0x00000001ff307887 */ /* 0x000fe20008000000 */
[----:B-1----:R-:W-:-:S13]  /*0520*/  ISETP.NE.AND P0, PT, R2, RZ, PT ;  /* 0x000000ff0200720c */ /* 0x002fda0003f05270 */
[----:B------:R-:W-:Y:S05]  /*0530*/  @P0 BRA `(.L_x_9) ;  /* 0x0000000000500947 */ /* 0x000fea0003800000 */
[----:B------:R-:W1:Y:S01]  /*0540*/  S2UR UR4, SR_CgaCtaId ;  /* 0x00000000000479c3 */ /* 0x000e620000008800 */
[----:B------:R-:W-:Y:S01]  /*0550*/  UMOV UR5, 0x400 ;  /* 0x0000040000057882 */ /* 0x000fe20000000000 */
[----:B------:R-:W-:Y:S01]  /*0560*/  UMOV UR8, 0x1 ;  /* 0x0000000100087882 */ /* 0x000fe20000000000 */
[----:B------:R-:W-:Y:S01]  /*0570*/  UMOV UR6, 0x2 ;  /* 0x0000000200067882 */ /* 0x000fe20000000000 */
[----:B------:R-:W-:-:S04]  /*0580*/  UIADD3 UR8, UPT, UPT, -UR8, 0x100000, URZ ;  /* 0x0010000008087890 */ /* 0x000fc8000fffe1ff */
[----:B------:R-:W-:Y:S02]  /*0590*/  USHF.L.U32 UR9, UR8, 0xb, URZ ;  /* 0x0000000b08097899 */ /* 0x000fe400080006ff */
[----:B------:R-:W-:Y:S02]  /*05a0*/  USHF.L.U32 UR8, UR8, 0x1, URZ ;  /* 0x0000000108087899 */ /* 0x000fe400080006ff */
[----:B------:R-:W-:-:S04]  /*05b0*/  UIADD3 UR6, UPT, UPT, -UR6, 0x100000, URZ ;  /* 0x0010000006067890 */ /* 0x000fc8000fffe1ff */
[----:B------:R-:W-:Y:S02]  /*05c0*/  USHF.L.U32 UR7, UR6, 0xb, URZ ;  /* 0x0000000b06077899 */ /* 0x000fe400080006ff */
[----:B------:R-:W-:Y:S01]  /*05d0*/  USHF.L.U32 UR6, UR6, 0x1, URZ ;  /* 0x0000000106067899 */ /* 0x000fe200080006ff */
[----:B------:R-:W-:Y:S01]  /*05e0*/  ELECT P0, URZ, PT ;  /* 0x0000000000ff782f */ /* 0x000fe20003800000 */
[----:B-1----:R-:W-:Y:S01]  /*05f0*/  ULEA UR4, UR4, UR5, 0x18 ;  /* 0x0000000504047291 */ /* 0x002fe2000f8ec0ff */
[----:B------:R-:W1:Y:S11]  /*0600*/  FENCE.VIEW.ASYNC.S ;  /* 0x00000000000073c6 */ /* 0x000e760000000000 */
[----:B-1----:R1:W3:Y:S01]  /*0610*/  SYNCS.EXCH.64 URZ, [UR4], UR8 ;  /* 0x0000000804ff75b2 */ /* 0x0022e20008000100 */
[----:B------:R1:W4:Y:S01]  /*0620*/  SYNCS.EXCH.64 URZ, [UR4+0x18], UR6 ;  /* 0x0000180604ff75b2 */ /* 0x0003220008000100 */
[----:B------:R1:W1:Y:S01]  /*0630*/  SYNCS.EXCH.64 URZ, [UR4+0x8], UR8 ;  /* 0x0000080804ff75b2 */ /* 0x0002620008000100 */
[----:B------:R1:W1:Y:S01]  /*0640*/  SYNCS.EXCH.64 URZ, [UR4+0x20], UR6 ;  /* 0x0000200604ff75b2 */ /* 0x0002620008000100 */
[----:B------:R1:W1:Y:S01]  /*0650*/  SYNCS.EXCH.64 URZ, [UR4+0x10], UR8 ;  /* 0x0000100804ff75b2 */ /* 0x0002620008000100 */
[----:B------:R1:W1:Y:S01]  /*0660*/  SYNCS.EXCH.64 URZ, [UR4+0x28], UR6 ;  /* 0x0000280604ff75b2 */ /* 0x0002620008000100 */
[----:B------:R-:W-:Y:S01]  /*0670*/  NOP ;  /* 0x0000000000007918 */ /* 0x000fe20000000000 */
.L_x_9:
[----:B------:R-:W2:Y:S01]  /*0680*/  SHFL.IDX PT, R2, R86, RZ, 0x1f ;  /* 0x00001fff56027589 */ /* 0x000ea200000e0000 */
[----:B------:R-:W-:Y:S01]  /*0690*/  NOP ;  /* 0x0000000000007918 */ /* 0x000fe20000000000 */
[----:B--2---:R-:W-:-:S13]  /*06a0*/  ISETP.NE.AND P0, PT, R2, 0x1, PT ;  /* 0x000000010200780c */ /* 0x004fda0003f05270 */
[----:B------:R-:W-:Y:S05]  /*06b0*/  @P0 BRA `(.L_x_10) ;  /* 0x0000000000580947 */ /* 0x000fea0003800000 */
[----:B-1----:R-:W1:Y:S01]  /*06c0*/  S2UR UR4, SR_CgaCtaId ;  /* 0x00000000000479c3 */ /* 0x002e620000008800 */
        /* <DEDUP_REMOVED lines=12> */
[----:B-1----:R2:W1:Y:S01]  /*0790*/  SYNCS.EXCH.64 URZ, [UR4+0x30], UR8 ;  /* 0x0000300804ff75b2 */ /* 0x0024620008000100 */
[----:B------:R2:W1:Y:S01]  /*07a0*/  SYNCS.EXCH.64 URZ, [UR4+0x50], UR6 ;  /* 0x0000500604ff75b2 */ /* 0x0004620008000100 */
[----:B------:R2:W1:Y:S01]  /*07b0*/  SYNCS.EXCH.64 URZ, [UR4+0x38], UR8 ;  /* 0x0000380804ff75b2 */ /* 0x0004620008000100 */
[----:B------:R2:W1:Y:S01]  /*07c0*/  SYNCS.EXCH.64 URZ, [UR4+0x58], UR6 ;  /* 0x0000580604ff75b2 */ /* 0x0004620008000100 */
[----:B------:R2:W1:Y:S01]  /*07d0*/  SYNCS.EXCH.64 URZ, [UR4+0x40], UR8 ;  /* 0x0000400804ff75b2 */ /* 0x0004620008000100 */
[----:B------:R2:W1:Y:S01]  /*07e0*/  SYNCS.EXCH.64 URZ, [UR4+0x60], UR6 ;  /* 0x0000600604ff75b2 */ /* 0x0004620008000100 */
[----:B------:R2:W1:Y:S01]  /*07f0*/  SYNCS.EXCH.64 URZ, [UR4+0x48], UR8 ;  /* 0x0000480804ff75b2 */ /* 0x0004620008000100 */
[----:B------:R2:W1:Y:S02]  /*0800*/  SYNCS.EXCH.64 URZ, [UR4+0x68], UR6 ;  /* 0x0000680604ff75b2 */ /* 0x0004640008000100 */
[----:B--2---:R-:W-:Y:S01]  /*0810*/  NOP ;  /* 0x0000000000007918 */ /* 0x004fe20000000000 */
.L_x_10:
[----:B------:R-:W2:Y:S01]  /*0820*/  SHFL.IDX PT, R2, R86, RZ, 0x1f ;  /* 0x00001fff56027589 */ /* 0x000ea200000e0000 */
[----:B------:R-:W-:Y:S01]  /*0830*/  NOP ;  /* 0x0000000000007918 */ /* 0x000fe20000000000 */
[----:B--2---:R-:W-:-:S13]  /*0840*/  ISETP.NE.AND P0, PT, R2, 0x3, PT ;  /* 0x000000030200780c */ /* 0x004fda0003f05270 */
[----:B------:R-:W-:Y:S05]  /*0850*/  @P0 BRA `(.L_x_11) ;  /* 0x0000000000300947 */ /* 0x000fea0003800000 */
[----:B-1----:R-:W1:Y:S01]  /*0860*/  S2UR UR6, SR_CgaCtaId ;  /* 0x00000000000679c3 */ /* 0x002e620000008800 */
[----:B------:R-:W-:Y:S01]  /*0870*/  UMOV UR4, 0x400 ;  /* 0x0000040000047882 */ /* 0x000fe20000000000 */
[----:B------:R-:W-:Y:S01]  /*0880*/  UMOV UR5, 0x20 ;  /* 0x0000002000057882 */ /* 0x000fe20000000000 */
[----:B------:R-:W-:Y:S01]  /*0890*/  ELECT P0, URZ, PT ;  /* 0x0000000000ff782f */ /* 0x000fe20003800000 */
[----:B-1----:R-:W-:Y:S02]  /*08a0*/  ULEA UR6, UR6, UR4, 0x18 ;  /* 0x0000000406067291 */ /* 0x002fe4000f8ec0ff */
[----:B------:R-:W-:-:S04]  /*08b0*/  UIADD3 UR4, UPT, UPT, -UR5, 0x100000, URZ ;  /* 0x0010000005047890 */ /* 0x000fc8000fffe1ff */
[----:B------:R-:W-:Y:S02]  /*08c0*/  USHF.L.U32 UR5, UR4, 0xb, URZ ;  /* 0x0000000b04057899 */ /* 0x000fe400080006ff */
[----:B------:R-:W-:Y:S01]  /*08d0*/  USHF.L.U32 UR4, UR4, 0x1, URZ ;  /* 0x0000000104047899 */ /* 0x000fe200080006ff */
[----:B------:R-:W1:Y:S11]  /*08e0*/  FENCE.VIEW.ASYNC.S ;  /* 0x00000000000073c6 */ /* 0x000e760000000000 */
[----:B-1----:R2:W1:Y:S01]  /*08f0*/  SYNCS.EXCH.64 URZ, [UR6+0x70], UR4 ;  /* 0x0000700406ff75b2 */ /* 0x0024620008000100 */
[----:B------:R2:W1:Y:S02]  /*0900*/  SYNCS.EXCH.64 URZ, [UR6+0x78], UR4 ;  /* 0x0000780406ff75b2 */ /* 0x0004640008000100 */
[----:B--2---:R-:W-:Y:S01]  /*0910*/  NOP ;  /* 0x0000000000007918 */ /* 0x004fe20000000000 */
.L_x_11:
[----:B------:R-:W2:Y:S01]  /*0920*/  SHFL.IDX PT, R2, R86, RZ, 0x1f ;  /* 0x00001fff56027589 */ /* 0x000ea200000e0000 */
[----:B------:R-:W-:Y:S01]  /*0930*/  NOP ;  /* 0x0000000000007918 */ /* 0x000fe20000000000 */
[----:B--2---:R-:W-:-:S13]  /*0940*/  ISETP.NE.AND P0, PT, R2, 0x4, PT ;  /* 0x000000040200780c */ /* 0x004fda0003f05270 */
[----:B------:R-:W-:Y:S05]  /*0950*/  @P0 BRA `(.L_x_12) ;  /* 0x00000000004c0947 */ /* 0x000fea0003800000 */
[----:B-1----:R-:W1:Y:S01]  /*0960*/  S2UR UR6, SR_CgaCtaId ;  /* 0x00000000000679c3 */ /* 0x002e620000008800 */
[----:B------:R-:W-:Y:S01]  /*0970*/  UMOV UR4, 0x1e0 ;  /* 0x000001e000047882 */ /* 0x000fe20000000000 */
[----:B------:R-:W-:Y:S01]  /*0980*/  UMOV UR5, 0x400 ;  /* 0x0000040000057882 */ /* 0x000fe20000000000 */
[----:B------:R-:W-:Y:S01]  /*0990*/  USEL UR4, UR4, 0x1a0, UP3 ;  /* 0x000001a004047887 */ /* 0x000fe20009800000 */
[----:B------:R-:W-:Y:S01]  /*09a0*/  UMOV UR8, 0x1 ;  /* 0x0000000100087882 */ /* 0x000fe20000000000 */
[----:B------:R-:W-:Y:S01]  /*09b0*/  ELECT P0, URZ, PT ;  /* 0x0000000000ff782f */ /* 0x000fe20003800000 */
[----:B------:R-:W-:-:S04]  /*09c0*/  UIADD3 UR8, UPT, UPT, -UR8, 0x100000, URZ ;  /* 0x0010000008087890 */ /* 0x000fc8000fffe1ff */
[----:B------:R-:W-:Y:S02]  /*09d0*/  USHF.L.U32 UR9, UR8, 0xb, URZ ;  /* 0x0000000b08097899 */ /* 0x000fe400080006ff */
[----:B------:R-:W-:Y:S02]  /*09e0*/  USHF.L.U32 UR8, UR8, 0x1, URZ ;  /* 0x0000000108087899 */ /* 0x000fe400080006ff */
[----:B-1----:R-:W-:Y:S02]  /*09f0*/  ULEA UR6, UR6, UR5, 0x18 ;  /* 0x0000000506067291 */ /* 0x002fe4000f8ec0ff */
[----:B------:R-:W-:-:S04]  /*0a00*/  UIADD3 UR4, UPT, UPT, -UR4, 0x100000, URZ ;  /* 0x0010000004047890 */ /* 0x000fc8000fffe1ff */
[----:B------:R-:W-:Y:S02]  /*0a10*/  USHF.L.U32 UR5, UR4, 0xb, URZ ;  /* 0x0000000b04057899 */ /* 0x000fe400080006ff */
[----:B------:R-:W-:Y:S01]  /*0a20*/  USHF.L.U32 UR4, UR4, 0x1, URZ ;  /* 0x0000000104047899 */ /* 0x000fe200080006ff */
[----:B------:R-:W1:Y:S03]  /*0a30*/  FENCE.VIEW.ASYNC.S ;  /* 0x00000000000073c6 */ /* 0x000e660000000000 */
[----:B-1----:R2:W1:Y:S08]  /*0a40*/  SYNCS.EXCH.64 URZ, [UR6+0x80], UR8 ;  /* 0x0000800806ff75b2 */ /* 0x0024700008000100 */
[----:B------:R2:W1:Y:S01]  /*0a50*/  SYNCS.EXCH.64 URZ, [UR6+0x90], UR4 ;  /* 0x0000900406ff75b2 */ /* 0x0004620008000100 */
[----:B------:R2:W1:Y:S01]  /*0a60*/  SYNCS.EXCH.64 URZ, [UR6+0x88], UR8 ;  /* 0x0000880806ff75b2 */ /* 0x0004620008000100 */
[----:B------:R2:W1:Y:S02]  /*0a70*/  SYNCS.EXCH.64 URZ, [UR6+0x98], UR4 ;  /* 0x0000980406ff75b2 */ /* 0x0004640008000100 */
[----:B--2---:R-:W-:Y:S01]  /*0a80*/  NOP ;  /* 0x0000000000007918 */ /* 0x004fe20000000000 */
.L_x_12:
        /* <DEDUP_REMOVED lines=26> */
.L_x_13:
[----:B------:R-:W2:Y:S01]  /*0c30*/  SHFL.IDX PT, R2, R86, RZ, 0x1f ;  /* 0x00001fff56027589 */ /* 0x000ea200000e0000 */
[----:B------:R-:W-:Y:S01]  /*0c40*/  NOP ;  /* 0x0000000000007918 */ /* 0x000fe20000000000 */
[----:B--2---:R-:W-:-:S13]  /*0c50*/  ISETP.NE.AND P0, PT, R2, 0x3, PT ;  /* 0x000000030200780c */ /* 0x004fda0003f05270 */
[----:B------:R-:W-:Y:S05]  /*0c60*/  @P0 BRA `(.L_x_14) ;  /* 0x0000000000380947 */ /* 0x000fea0003800000 */
[----:B------:R-:W2:Y:S01]  /*0c70*/  S2UR UR5, SR_CgaCtaId ;  /* 0x00000000000579c3 */ /* 0x000ea20000008800 */
[----:B-1----:R-:W-:Y:S01]  /*0c80*/  UMOV UR4, 0x400 ;  /* 0x0000040000047882 */ /* 0x002fe20000000000 */
[----:B------:R-:W-:Y:S01]  /*0c90*/  UMOV UR6, 0x20 ;  /* 0x0000002000067882 */ /* 0x000fe20000000000 */
[----:B------:R-:W-:Y:S01]  /*0ca0*/  ELECT P0, URZ, PT ;  /* 0x0000000000ff782f */ /* 0x000fe20003800000 */
[----:B------:R-:W-:-:S04]  /*0cb0*/  UIADD3 UR6, UPT, UPT, -UR6, 0x100000, URZ ;  /* 0x0010000006067890 */ /* 0x000fc8000fffe1ff */
[----:B------:R-:W-:Y:S02]  /*0cc0*/  USHF.L.U32 UR7, UR6, 0xb, URZ ;  /* 0x0000000b06077899 */ /* 0x000fe400080006ff */
[----:B------:R-:W-:Y:S02]  /*0cd0*/  USHF.L.U32 UR6, UR6, 0x1, URZ ;  /* 0x0000000106067899 */ /* 0x000fe400080006ff */
[----:B--2---:R-:W-:Y:S01]  /*0ce0*/  ULEA UR4, UR5, UR4, 0x18 ;  /* 0x0000000405047291 */ /* 0x004fe2000f8ec0ff */
[----:B------:R-:W1:Y:S11]  /*0cf0*/  FENCE.VIEW.ASYNC.S ;  /* 0x00000000000073c6 */ /* 0x000e760000000000 */
[----:B-1----:R2:W1:Y:S01]  /*0d00*/  SYNCS.EXCH.64 URZ, [UR4+0xe0], UR6 ;  /* 0x0000e00604ff75b2 */ /* 0x0024620008000100 */
[----:B------:R2:W1:Y:S01]  /*0d10*/  SYNCS.EXCH.64 URZ, [UR4+0xf0], UR6 ;  /* 0x0000f00604ff75b2 */ /* 0x0004620008000100 */
[----:B------:R2:W1:Y:S01]  /*0d20*/  SYNCS.EXCH.64 URZ, [UR4+0xe8], UR6 ;  /* 0x0000e80604ff75b2 */ /* 0x0004620008000100 */
[----:B------:R2:W1:Y:S02]  /*0d30*/  SYNCS.EXCH.64 URZ, [UR4+0xf8], UR6 ;  /* 0x0000f80604ff75b2 */ /* 0x0004640008000100 */
[----:B--2---:R-:W-:Y:S01]  /*0d40*/  NOP ;  /* 0x0000000000007918 */ /* 0x004fe20000000000 */
.L_x_14:
[----:B-1----:R-:W1:Y:S01]  /*0d50*/  LDCU UR4, c[0x0][0x36c] ;  /* 0x00006d80ff0477ac */ /* 0x002e620008000800 */
[----:B------:R-:W-:Y:S01]  /*0d60*/  ISETP.NE.OR P3, PT, R0, 0x2, !P3 ;  /* 0x000000020000780c */ /* 0x000fe20005f65670 */
[----:B------:R-:W-:Y:S01]  /*0d70*/  NOP ;  /* 0x0000000000007918 */ /* 0x000fe20000000000 */
[----:B------:R-:W-:Y:S01]  /*0d80*/  LOP3.LUT R0, R95, 0x1f, RZ, 0xc0, !PT ;  /* 0x0000001f5f007812 */ /* 0x000fe200078ec0ff */
[----:B------:R-:W-:Y:S02]  /*0d90*/  UISETP.NE.AND UP4, UPT, UR17, URZ, UPT ;  /* 0x000000ff1100728c */ /* 0x000fe4000bf85270 */
[----:B-1----:R-:W-:-:S09]  /*0da0*/  UISETP.EQ.U32.AND UP5, UPT, UR4, 0x1, UPT ;  /* 0x000000010400788c */ /* 0x002fd2000bfa2070 */
[----:B------:R-:W-:Y:S05]  /*0db0*/  BRA.U !UP5, `(.L_x_15) ;  /* 0x000000010d087547 */ /* 0x000fea000b800000 */
[----:B---34-:R-:W-:Y:S01]  /*0dc0*/  UCGABAR_ARV ;  /* 0x00000000000079c7 */ /* 0x018fe20008000000 */
[----:B------:R-:W-:Y:S05]  /*0dd0*/  BRA `(.L_x_16) ;  /* 0x0000000000047947 */ /* 0x000fea0003800000 */
.L_x_15:
[----:B---34-:R-:W-:Y:S01]  /*0de0*/  NOP ;  /* 0x0000000000007918 */ /* 0x018fe20000000000 */
.L_x_16:
[----:B------:R-:W1:Y:S01]  /*0df0*/  S2UR UR7, SR_CTAID.X ;  /* 0x00000000000779c3 */ /* 0x000e620000002500 */
[----:B------:R-:W-:-:S05]  /*0e00*/  CS2R.32 R87, SR_CgaSize ;  /* 0x0000000000577805 */ /* 0x000fca0000008a00 */
[----:B------:R-:W-:-:S05]  /*0e10*/  IMAD R87, R87, -0xa0, RZ ;  /* 0xffffff6057577824 */ /* 0x000fca00078e02ff */
[----:B------:R-:W-:-:S14]  /*0e20*/  R2UR UR5, R87 ;  /* 0x00000000570572ca */ /* 0x000fdc00000e0000 */
[----:B------:R-:W2:Y:S01]  /*0e30*/  LDCU UR5, c[0x0][UR5+0x2b0] ;  /* 0x00005600050577ac */ /* 0x000ea20008000800 */
[----:B------:R-:W-:-:S05]  /*0e40*/  CS2R.32 R87, SR_CgaSize ;  /* 0x0000000000577805 */ /* 0x000fca0000008a00 */
[----:B------:R-:W-:-:S05]  /*0e50*/  IMAD R87, R87, -0xa0, RZ ;  /* 0xffffff6057577824 */ /* 0x000fca00078e02ff */
[----:B------:R-:W-:-:S14]  /*0e60*/  R2UR UR4, R87 ;  /* 0x00000000570472ca */ /* 0x000fdc00000e0000 */
[----:B------:R-:W3:Y:S01]  /*0e70*/  LDCU UR4, c[0x0][UR4+0x2b4] ;  /* 0x00005680040477ac */ /* 0x000ee20008000800 */
[----:B------:R-:W4:Y:S01]  /*0e80*/  S2UR UR8, SR_CTAID.Y ;  /* 0x00000000000879c3 */ /* 0x000f220000002600 */
[----:B------:R-:W-:-:S05]  /*0e90*/  CS2R.32 R87, SR_CgaSize ;  /* 0x0000000000577805 */ /* 0x000fca0000008a00 */
[----:B------:R-:W-:-:S05]  /*0ea0*/  IMAD R87, R87, -0xa0, RZ ;  /* 0xffffff6057577824 */ /* 0x000fca00078e02ff */
[----:B------:R-:W-:-:S14]  /*0eb0*/  R2UR UR9, R87 ;  /* 0x00000000570972ca */ /* 0x000fdc00000e0000 */
[----:B------:R-:W3:Y:S01]  /*0ec0*/  LDCU UR9, c[0x0][UR9+0x2a0] ;  /* 0x00005400090977ac */ /* 0x000ee20008000800 */
[----:B------:R-:W4:Y:S01]  /*0ed0*/  LDCU UR21, c[0x0][0xb24] ;  /* 0x00016480ff1577ac */ /* 0x000f220008000800 */
[----:B------:R-:W3:Y:S01]  /*0ee0*/  S2UR UR10, SR_CgaCtaId ;  /* 0x00000000000a79c3 */ /* 0x000ee20000008800 */
[----:B------:R-:W-:-:S05]  /*0ef0*/  CS2R.32 R87, SR_CgaSize ;  /* 0x0000000000577805 */ /* 0x000fca0000008a00 */
[----:B------:R-:W-:-:S05]  /*0f00*/  IMAD R87, R87, -0xa0, RZ ;  /* 0xffffff6057577824 */ /* 0x000fca00078e02ff */
[----:B------:R-:W-:-:S14]  /*0f10*/  R2UR UR59, R87 ;  /* 0x00000000573b72ca */ /* 0x000fdc00000e0000 */
[----:B------:R-:W3:Y:S01]  /*0f20*/  LDCU UR59, c[0x0][UR59+0x2a4] ;  /* 0x000054803b3b77ac */ /* 0x000ee20008000800 */
[----:B------:R-:W3:Y:S01]  /*0f30*/  LDCU UR42, c[0x0][0xb24] ;  /* 0x00016480ff2a77ac */ /* 0x000ee20008000800 */
[----:B-1----:R-:W-:Y:S01]  /*0f40*/  I2FP.F32.U32 R3, UR7 ;  /* 0x0000000700037c45 */ /* 0x002fe20008201000 */
[----:B------:R-:W1:Y:S01]  /*0f50*/  S2UR UR36, SR_CTAID.Z ;  /* 0x00000000002479c3 */ /* 0x000e620000002700 */
[----:B------:R-:W1:Y:S03]  /*0f60*/  LDCU UR27, c[0x0][0xb30] ;  /* 0x00016600ff1b77ac */ /* 0x000e660008000800 */
[----:B--2---:R-:W-:Y:S01]  /*0f70*/  FMUL R3, R3, UR5 ;  /* 0x0000000503037c20 */ /* 0x004fe20008400000 */
[----:B------:R-:W-:Y:S01]  /*0f80*/  UMOV UR16, UR7 ;  /* 0x0000000700107c82 */ /* 0x000fe20008000000 */
[----:B----4-:R-:W-:Y:S01]  /*0f90*/  UISETP.GE.AND UP2, UPT, UR21, 0x1, UPT ;  /* 0x000000011500788c */ /* 0x010fe2000bf46270 */
[----:B------:R-:W-:Y:S01]  /*0fa0*/  I2FP.F32.U32 R2, UR8 ;  /* 0x0000000800027c45 */ /* 0x000fe20008201000 */
[----:B------:R-:W-:-:S02]  /*0fb0*/  UMOV UR20, UR8 ;  /* 0x0000000800147c82 */ /* 0x000fc40008000000 */
[----:B------:R-:W2:Y:S02]  /*0fc0*/  F2I.U32.TRUNC.NTZ R3, R3 ;  /* 0x0000000300037305 */ /* 0x000ea4000020f000 */
[----:B---3--:R-:W-:Y:S01]  /*0fd0*/  FMUL R2, R2, UR4 ;  /* 0x0000000402027c20 */ /* 0x008fe20008400000 */
[----:B------:R-:W-:-:S05]  /*0fe0*/  USHF.L.U32 UR28, UR10, 0xa, URZ ;  /* 0x0000000a0a1c7899 */ /* 0x000fca00080006ff */
[----:B------:R-:W3:Y:S01]  /*0ff0*/  F2I.U32.TRUNC.NTZ R2, R2 ;  /* 0x0000000200027305 */ /* 0x000ee2000020f000 */
[----:B--2---:R-:W-:Y:S02]  /*1000*/  R2UR UR4, R3 ;  /* 0x00000000030472ca */ /* 0x004fe400000e0000 */
[----:B---3--:R-:W-:Y:S02]  /*1010*/  R2UR UR6, R2 ;  /* 0x00000000020672ca */ /* 0x008fe400000e0000 */
[----:B------:R-:W-:-:S09]  /*1020*/  PRMT R2, RZ, 0x7610, R2 ;  /* 0x00007610ff027816 */ /* 0x000fd20000000002 */
[----:B------:R-:W-:-:S04]  /*1030*/  UIADD3 UR5, UPT, UPT, -UR4, URZ, URZ ;  /* 0x000000ff04057290 */ /* 0x000fc8000fffe1ff */
[----:B------:R-:W-:Y:S02]  /*1040*/  UIMAD UR5, UR9, UR5, UR7 ;  /* 0x00000005090572a4 */ /* 0x000fe4000f8e0207 */
[----:B------:R-:W-:-:S04]  /*1050*/  UIADD3 UR4, UPT, UPT, -UR6, URZ, URZ ;  /* 0x000000ff06047290 */ /* 0x000fc8000fffe1ff */
[----:B------:R-:W-:Y:S01]  /*1060*/  IMAD.U32 R87, RZ, RZ, UR5 ;  /* 0x00000005ff577e24 */ /* 0x000fe2000f8e00ff */
[----:B------:R-:W-:Y:S01]  /*1070*/  UIMAD UR59, UR59, UR4, UR8 ;  /* 0x000000043b3b72a4 */ /* 0x000fe2000f8e0208 */
[----:B-1----:R-:W-:Y:S11]  /*1080*/  BRA.U UP4, `(.L_x_17) ;  /* 0x0000000104287547 */ /* 0x002ff6000b800000 */
[----:B------:R-:W-:Y:S01]  /*1090*/  R2UR UR4, R87 ;  /* 0x00000000570472ca */ /* 0x000fe200000e0000 */
[----:B------:R-:W-:Y:S02]  /*10a0*/  UISETP.NE.AND UP0, UPT, UR59, URZ, UPT ;  /* 0x000000ff3b00728c */ /* 0x000fe4000bf05270 */
[----:B------:R-:W-:-:S10]  /*10b0*/  UISETP.NE.AND UP1, UPT, UR59, 0x1, UPT ;  /* 0x000000013b00788c */ /* 0x000fd4000bf25270 */
[----:B------:R-:W-:-:S04]  /*10c0*/  UISETP.EQ.OR UP0, UPT, UR4, URZ, !UP0 ;  /* 0x000000ff0400728c */ /* 0x000fc8000c702670 */
[----:B------:R-:W-:Y:S02]  /*10d0*/  USEL UR5, URZ, 0x1, !UP0 ;  /* 0x00000001ff057887 */ /* 0x000fe4000c000000 */
[----:B------:R-:W-:Y:S02]  /*10e0*/  UISETP.NE.AND UP0, UPT, UR4, URZ, UPT ;  /* 0x000000ff0400728c */ /* 0x000fe4000bf05270 */
[----:B------:R-:W-:-:S04]  /*10f0*/  USEL UR4, URZ, 0x2, UP1 ;  /* 0x00000002ff047887 */ /* 0x000fc80008800000 */
[----:B------:R-:W-:-:S04]  /*1100*/  USEL UR4, UR4, 0x2, UP0 ;  /* 0x0000000204047887 */ /* 0x000fc80008000000 */
[----:B------:R-:W-:-:S06]  /*1110*/  UIADD3 UR4, UPT, UPT, UR5, UR4, URZ ;  /* 0x0000000405047290 */ /* 0x000fcc000fffe0ff */
[----:B------:R-:W-:Y:S02]  /*1120*/  MOV R2, UR4 ;  /* 0x0000000400027c02 */ /* 0x000fe40008000f00 */
.L_x_17:
[----:B------:R-:W-:Y:S05]  /*1130*/  BRA.U !UP2, `(.L_x_18) ;  /* 0x000000010ad47547 */ /* 0x000fea000b800000 */
[----:B------:R-:W1:Y:S01]  /*1140*/  LDCU.128 UR12, c[0x0][0xb10] ;  /* 0x00016200ff0c77ac */ /* 0x000e620008000c00 */
[----:B------:R-:W2:Y:S01]  /*1150*/  LDCU UR6, c[0x0][0x370] ;  /* 0x00006e00ff0677ac */ /* 0x000ea20008000800 */
[----:B------:R-:W3:Y:S01]  /*1160*/  LDCU UR5, c[0x0][0x374] ;  /* 0x00006e80ff0577ac */ /* 0x000ee20008000800 */
[----:B------:R-:W4:Y:S01]  /*1170*/  LDCU UR26, c[0x0][0xb0c] ;  /* 0x00016180ff1a77ac */ /* 0x000f220008000800 */
[----:B------:R-:W4:Y:S01]  /*1180*/  LDCU UR4, c[0x0][0xb20] ;  /* 0x00016400ff0477ac */ /* 0x000f220008000800 */
[----:B------:R-:W4:Y:S01]  /*1190*/  LDCU.64 UR8, c[0x0][0xb28] ;  /* 0x00016500ff0877ac */ /* 0x000f220008000a00 */
[----:B-1----:R-:W-:Y:S02]  /*11a0*/  UISETP.NE.AND UP0, UPT, UR14, 0x1, UPT ;  /* 0x000000010e00788c */ /* 0x002fe4000bf05270 */
[----:B---3--:R-:W-:Y:S02]  /*11b0*/  UIMAD.WIDE.U32 UR10, UR5, UR15, URZ ;  /* 0x0000000f050a72a5 */ /* 0x008fe4000f8e00ff */
[----:B--2---:R-:W-:-:S02]  /*11c0*/  UIMAD.WIDE.U32 UR22, UR6, UR12, URZ ;  /* 0x0000000c061672a5 */ /* 0x004fc4000f8e00ff */
[----:B----4-:R-:W-:Y:S02]  /*11d0*/  UISETP.NE.AND UP1, UPT, UR26, 0x1, UPT ;  /* 0x000000011a00788c */ /* 0x010fe4000bf25270 */
[----:B------:R-:W-:Y:S01]  /*11e0*/  UISETP.NE.AND UP2, UPT, UR21, 0x1, UPT ;  /* 0x000000011500788c */ /* 0x000fe2000bf45270 */
[----:B------:R-:W-:Y:S02]  /*11f0*/  UMOV UR10, UR11 ;  /* 0x0000000b000a7c82 */ /* 0x000fe40008000000 */
[----:B------:R-:W-:Y:S01]  /*1200*/  UMOV UR22, UR23 ;  /* 0x0000001700167c82 */ /* 0x000fe20008000000 */
[----:B------:R-:W-:Y:S02]  /*1210*/  @UP0 USHF.R.U32.HI UR5, URZ, UR4, UR10 ;  /* 0x00000004ff050299 */ /* 0x000fe4000801160a */
[----:B------:R-:W-:Y:S02]  /*1220*/  UIMAD.WIDE.U32 UR24, UR20, UR15, URZ ;  /* 0x0000000f141872a5 */ /* 0x000fe4000f8e00ff */
[----:B------:R-:W-:-:S02]  /*1230*/  UIMAD.WIDE.U32 UR10, UR5, UR8, URZ ;  /* 0x00000008050a72a5 */ /* 0x000fc4000f8e00ff */
[----:B------:R-:W-:Y:S02]  /*1240*/  @UP1 USHF.R.U32.HI UR6, URZ, UR13, UR22 ;  /* 0x0000000dff061299 */ /* 0x000fe40008011616 */
[----:B------:R-:W-:Y:S02]  /*1250*/  UIMAD.WIDE.U32 UR18, UR16, UR12, URZ ;  /* 0x0000000c101272a5 */ /* 0x000fe4000f8e00ff */
[----:B------:R-:W-:Y:S01]  /*1260*/  UIMAD.WIDE.U32 UR22, UR6, UR8, URZ ;  /* 0x00000008061672a5 */ /* 0x000fe2000f8e00ff */
[----:B------:R-:W-:Y:S01]  /*1270*/  UMOV UR24, UR25 ;  /* 0x0000001900187c82 */ /* 0x000fe20008000000 */
[----:B------:R-:W-:Y:S01]  /*1280*/  UMOV UR10, UR11 ;  /* 0x0000000b000a7c82 */ /* 0x000fe20008000000 */
[----:B------:R-:W-:Y:S02]  /*1290*/  USHF.R.U32.HI UR24, URZ, UR4, UR24 ;  /* 0x00000004ff187299 */ /* 0x000fe40008011618 */
[----:B------:R-:W-:Y:S02]  /*12a0*/  @UP2 USHF.R.U32.HI UR5, URZ, UR9, UR10 ;  /* 0x00000009ff052299 */ /* 0x000fe4000801160a */
[----:B------:R-:W-:Y:S01]  /*12b0*/  UMOV UR7, UR23 ;  /* 0x0000001700077c82 */ /* 0x000fe20008000000 */
[----:B------:R-:W-:Y:S01]  /*12c0*/  UMOV UR18, UR19 ;  /* 0x0000001300127c82 */ /* 0x000fe20008000000 */
[----:B------:R-:W-:-:S02]  /*12d0*/  @UP2 USHF.R.U32.HI UR6, URZ, UR9, UR7 ;  /* 0x00000009ff062299 */ /* 0x000fc40008011607 */
[----:B------:R-:W-:Y:S02]  /*12e0*/  USHF.R.U32.HI UR18, URZ, UR13, UR18 ;  /* 0x0000000dff127299 */ /* 0x000fe40008011612 */
[----:B------:R-:W-:Y:S02]  /*12f0*/  USEL UR4, UR20, UR24, !UP0 ;  /* 0x0000001814047287 */ /* 0x000fe4000c000000 */
[----:B------:R-:W-:Y:S02]  /*1300*/  UIMAD UR7, UR5, UR21, URZ ;  /* 0x00000015050772a4 */ /* 0x000fe4000f8e02ff */
[----:B------:R-:W-:Y:S02]  /*1310*/  USEL UR5, UR16, UR18, !UP1 ;  /* 0x0000001210057287 */ /* 0x000fe4000c800000 */
[----:B------:R-:W-:Y:S02]  /*1320*/  UIMAD UR12, UR6, UR21, URZ ;  /* 0x00000015060c72a4 */ /* 0x000fe4000f8e02ff */
[----:B------:R-:W-:-:S02]  /*1330*/  UISETP.GE.AND UP0, UPT, UR4, UR7, UPT ;  /* 0x000000070400728c */ /* 0x000fc4000bf06270 */
[----:B------:R-:W-:Y:S02]  /*1340*/  UIMAD.WIDE.U32 UR10, UR4, UR8, URZ ;  /* 0x00000008040a72a5 */ /* 0x000fe4000f8e00ff */
[----:B------:R-:W-:Y:S02]  /*1350*/  UISETP.GE.OR UP0, UPT, UR5, UR12, UP0 ;  /* 0x0000000c0500728c */ /* 0x000fe40008706670 */
[----:B------:R-:W-:Y:S02]  /*1360*/  UIMAD.WIDE.U32 UR12, UR5, UR8, URZ ;  /* 0x00000008050c72a5 */ /* 0x000fe4000f8e00ff */
[----:B------:R-:W-:Y:S01]  /*1370*/  UIADD3 UR10, UPT, UPT, -UR4, URZ, URZ ;  /* 0x000000ff040a7290 */ /* 0x000fe2000fffe1ff */
[----:B------:R-:W-:Y:S01]  /*1380*/  UMOV UR8, UR11 ;  /* 0x0000000b00087c82 */ /* 0x000fe20008000000 */
[----:B------:R-:W-:Y:S02]  /*1390*/  UIADD3 UR11, UPT, UPT, -UR5, URZ, URZ ;  /* 0x000000ff050b7290 */ /* 0x000fe4000fffe1ff */
[----:B------:R-:W-:-:S03]  /*13a0*/  USHF.R.U32.HI UR8, URZ, UR9, UR8 ;  /* 0x00000009ff087299 */ /* 0x000fc60008011608 */
[----:B------:R-:W-:Y:S01]  /*13b0*/  @!UP0 UMOV UR7, UR13 ;  /* 0x0000000d00078c82 */ /* 0x000fe20008000000 */
[----:B------:R-:W-:Y:S02]  /*13c0*/  UIMAD UR20, UR14, UR10, UR20 ;  /* 0x0000000a0e1472a4 */ /* 0x000fe4000f8e0214 */
[----:B------:R-:W-:Y:S02]  /*13d0*/  USEL UR8, UR4, UR8, !UP2 ;  /* 0x0000000804087287 */ /* 0x000fe4000d000000 */
[----:B------:R-:W-:Y:S02]  /*13e0*/  @!UP0 USHF.R.U32.HI UR7, URZ, UR9, UR7 ;  /* 0x00000009ff078299 */ /* 0x000fe40008011607 */
[----:B------:R-:W-:Y:S02]  /*13f0*/  UIADD3 UR9, UPT, UPT, -UR8, URZ, URZ ;  /* 0x000000ff08097290 */ /* 0x000fe4000fffe1ff */
[----:B------:R-:W-:Y:S02]  /*1400*/  @!UP0 USEL UR7, UR5, UR7, !UP2 ;  /* 0x0000000705078287 */ /* 0x000fe4000d000000 */
[----:B------:R-:W-:-:S02]  /*1410*/  UIMAD UR9, UR21, UR9, UR4 ;  /* 0x00000009150972a4 */ /* 0x000fc4000f8e0204 */
[----:B------:R-:W-:Y:S02]  /*1420*/  @!UP0 UIADD3 UR8, UPT, UPT, UR8, -UR7, URZ ;  /* 0x8000000708088290 */ /* 0x000fe4000fffe0ff */
[----:B------:R-:W-:Y:S02]  /*1430*/  @!UP0 UIMAD UR6, UR9, UR6, UR7 ;  /* 0x00000006090682a4 */ /* 0x000fe4000f8e0207 */
[----:B------:R-:W-:Y:S02]  /*1440*/  @!UP0 UIMAD UR4, UR8, UR21, UR5 ;  /* 0x00000015080482a4 */ /* 0x000fe4000f8e0205 */
[----:B------:R-:W-:Y:S02]  /*1450*/  UIMAD UR16, UR26, UR11, UR16 ;  /* 0x0000000b1a1072a4 */ /* 0x000fe4000f8e0210 */
[----:B------:R-:W-:Y:S01]  /*1460*/  UIMAD UR20, UR4, UR14, UR20 ;  /* 0x0000000e041472a4 */ /* 0x000fe2000f8e0214 */
[----:B------:R-:W-:Y:S02]  /*1470*/  @!UP0 UMOV UR5, UR6 ;  /* 0x0000000600058c82 */ /* 0x000fe40008000000 */
[----:B------:R-:W-:-:S12]  /*1480*/  UIMAD UR16, UR5, UR26, UR16 ;  /* 0x0000001a051072a4 */ /* 0x000fd8000f8e0210 */
.L_x_18:
[----:B------:R-:W-:Y:S02]  /*1490*/  UISETP.NE.AND UP1, UPT, UR27, 0x1, UPT ;  /* 0x000000011b00788c */ /* 0x000fe4000bf25270 */
[----:B------:R-:W-:Y:S02]  /*14a0*/  UISETP.NE.AND UP0, UPT, UR17, 0x2, UPT ;  /* 0x000000021100788c */ /* 0x000fe4000bf05270 */
[----:B------:R-:W-:-:S05]  /*14b0*/  ULOP3.LUT UR28, UR28, 0x400, URZ, 0xc0, !UPT ;  /* 0x000004001c1c7892 */ /* 0x000fca000f8ec0ff */
[----:B------:R-:W-:Y:S07]  /*14c0*/  BRA.U UP1, `(.L_x_19) ;  /* 0x0000000101447547 */ /* 0x000fee000b800000 */
[----:B------:R-:W1:Y:S01]  /*14d0*/  LDCU.128 UR8, c[0x0][0xb10] ;  /* 0x00016200ff0877ac */ /* 0x000e620008000c00 */
[----:B------:R-:W2:Y:S01]  /*14e0*/  LDCU UR12, c[0x0][0xb0c] ;  /* 0x00016180ff0c77ac */ /* 0x000ea20008000800 */
[----:B------:R-:W3:Y:S01]  /*14f0*/  LDCU UR13, c[0x0][0xb20] ;  /* 0x00016400ff0d77ac */ /* 0x000ee20008000800 */
[----:B-1----:R-:W-:Y:S02]  /*1500*/  UIMAD.WIDE.U32 UR6, UR16, UR8, URZ ;  /* 0x00000008100672a5 */ /* 0x002fe4000f8e00ff */
[----:B------:R-:W-:Y:S02]  /*1510*/  UIMAD.WIDE.U32 UR4, UR20, UR11, URZ ;  /* 0x0000000b140472a5 */ /* 0x000fe4000f8e00ff */
[----:B--2---:R-:W-:Y:S02]  /*1520*/  UISETP.NE.AND UP2, UPT, UR12, 0x1, UPT ;  /* 0x000000010c00788c */ /* 0x004fe4000bf45270 */
[----:B------:R-:W-:Y:S01]  /*1530*/  UISETP.NE.AND UP1, UPT, UR10, 0x1, UPT ;  /* 0x000000010a00788c */ /* 0x000fe2000bf25270 */
[----:B------:R-:W-:-:S02]  /*1540*/  UMOV UR6, UR7 ;  /* 0x0000000700067c82 */ /* 0x000fc40008000000 */
[----:B------:R-:W-:Y:S01]  /*1550*/  UMOV UR4, UR5 ;  /* 0x0000000500047c82 */ /* 0x000fe20008000000 */
[----:B------:R-:W-:Y:S02]  /*1560*/  USHF.R.U32.HI UR6, URZ, UR9, UR6 ;  /* 0x00000009ff067299 */ /* 0x000fe40008011606 */
[----:B---3--:R-:W-:Y:S02]  /*1570*/  USHF.R.U32.HI UR4, URZ, UR13, UR4 ;  /* 0x0000000dff047299 */ /* 0x008fe40008011604 */
[----:B------:R-:W-:Y:S02]  /*1580*/  USEL UR5, UR16, UR6, !UP2 ;  /* 0x0000000610057287 */ /* 0x000fe4000d000000 */
[----:B------:R-:W-:-:S04]  /*1590*/  USEL UR4, UR20, UR4, !UP1 ;  /* 0x0000000414047287 */ /* 0x000fc8000c800000 */
[----:B------:R-:W-:Y:S02]  /*15a0*/  UIADD3 UR6, UPT, UPT, UR5, -UR4, URZ ;  /* 0x8000000405067290 */ /* 0x000fe4000fffe0ff */
[----:B------:R-:W-:Y:S02]  /*15b0*/  UIADD3 UR4, UPT, UPT, -UR5, UR4, URZ ;  /* 0x0000000405047290 */ /* 0x000fe4000fffe1ff */
[----:B------:R-:W-:Y:S02]  /*15c0*/  UIMAD UR20, UR6, UR10, UR20 ;  /* 0x0000000a061472a4 */ /* 0x000fe4000f8e0214 */
[----:B------:R-:W-:-:S12]  /*15d0*/  UIMAD UR16, UR4, UR12, UR16 ;  /* 0x0000000c041072a4 */ /* 0x000fd8000f8e0210 */
.L_x_19:
[----:B------:R-:W-:Y:S05]  /*15e0*/  BRA.U !UP5, `(.L_x_20) ;  /* 0x000000010d0c7547 */ /* 0x000fea000b800000 */
[----:B------:R-:W-:Y:S01]  /*15f0*/  UCGABAR_WAIT ;  /* 0x0000000000007dc7 */ /* 0x000fe20008000000 */
[----:B------:R-:W-:Y:S01]  /*1600*/  CCTL.IVALL ;  /* 0x00000000ff00798f */ /* 0x000fe20002000000 */
[----:B------:R-:W-:Y:S05]  /*1610*/  BRA `(.L_x_21) ;  /* 0x0000000000047947 */ /* 0x000fea0003800000 */
.L_x_20:
[----:B------:R-:W-:Y:S06]  /*1620*/  BAR.SYNC.DEFER_BLOCKING 0x0 ;  /* 0x0000000000007b1d */ /* 0x000fec0000010000 */
.L_x_21:
[----:B------:R-:W-:Y:S05]  /*1630*/  BRA.U UP0, `(.L_x_22) ;  /* 0x0000001100947547 */ /* 0x000fea000b800000 */
[----:B------:R-:W1:Y:S01]  /*1640*/  LDCU UR6, c[0x0][0x38c] ;  /* 0x00007180ff0677ac */ /* 0x000e620008000800 */
[----:B------:R-:W2:Y:S01]  /*1650*/  S2UR UR8, SR_CgaCtaId ;  /* 0x00000000000879c3 */ /* 0x000ea20000008800 */
[----:B------:R-:W-:Y:S01]  /*1660*/  PLOP3.LUT P1, PT, PT, PT, UP3, 0x80, 0x8 ;  /* 0x000000000008781c */ /* 0x000fe20003f2f038 */
[----:B------:R-:W-:Y:S01]  /*1670*/  IMAD.MOV.U32 R12, RZ, RZ, 0x1 ;  /* 0x00000001ff0c7424 */ /* 0x000fe200078e00ff */
[----:B------:R-:W-:Y:S01]  /*1680*/  UMOV UR7, 0x400 ;  /* 0x0000040000077882 */ /* 0x000fe20000000000 */
[----:B------:R-:W-:Y:S01]  /*1690*/  UISETP.NE.AND UP1, UPT, UR17, URZ, UPT ;  /* 0x000000ff1100728c */ /* 0x000fe2000bf25270 */
[----:B------:R-:W-:Y:S02]  /*16a0*/  ISETP.EQ.OR P2, PT, R0, RZ, P3 ;  /* 0x000000ff0000720c */ /* 0x000fe40001f42670 */
[----:B------:R-:W-:Y:S02]  /*16b0*/  CS2R R10, SRZ ;  /* 0x00000000000a7805 */ /* 0x000fe4000001ff00 */
[----:B------:R-:W-:Y:S01]  /*16c0*/  PLOP3.LUT P1, PT, P1, PT, PT, 0x8, 0x80 ;  /* 0x000000000080781c */ /* 0x000fe20000f2e170 */
[----:B------:R-:W-:Y:S01]  /*16d0*/  IMAD.MOV.U32 R9, RZ, RZ, RZ ;  /* 0x000000ffff097224 */ /* 0x000fe200078e00ff */
[----:B------:R-:W3:Y:S01]  /*16e0*/  LDCU UR40, c[0x0][0x370] ;  /* 0x00006e00ff2877ac */ /* 0x000ee20008000800 */
[----:B------:R-:W-:Y:S01]  /*16f0*/  IMAD.MOV.U32 R8, RZ, RZ, 0x1 ;  /* 0x00000001ff087424 */ /* 0x000fe200078e00ff */
[----:B------:R-:W4:Y:S01]  /*1700*/  LDCU.64 UR26, c[0x0][0x348] ;  /* 0x00006900ff1a77ac */ /* 0x000f220008000a00 */
[----:B-1----:R-:W-:-:S02]  /*1710*/  UIADD3 UR5, UPT, UPT, UR6, 0x1f, URZ ;  /* 0x0000001f06057890 */ /* 0x002fc4000fffe0ff */
[----:B------:R-:W-:Y:S02]  /*1720*/  USHF.R.U32.HI UR45, URZ, 0x5, UR28 ;  /* 0x00000005ff2d7899 */ /* 0x000fe4000801161c */
[----:B------:R-:W-:Y:S02]  /*1730*/  USHF.R.S32.HI UR4, URZ, 0x1f, UR5 ;  /* 0x0000001fff047899 */ /* 0x000fe40008011405 */
[----:B------:R-:W-:Y:S02]  /*1740*/  UIADD3 UR46, UPT, UPT, UR6, 0x3e, URZ ;  /* 0x0000003e062e7890 */ /* 0x000fe4000fffe0ff */
[----:B------:R-:W-:Y:S02]  /*1750*/  ULEA.HI UR4, UR4, UR5, URZ, 0x5 ;  /* 0x0000000504047291 */ /* 0x000fe4000f8f28ff */
[----:B--2---:R-:W-:Y:S02]  /*1760*/  ULEA UR7, UR8, UR7, 0x18 ;  /* 0x0000000708077291 */ /* 0x004fe4000f8ec0ff */
[----:B------:R-:W-:-:S02]  /*1770*/  USHF.R.S32.HI UR43, URZ, 0x5, UR4 ;  /* 0x00000005ff2b7899 */ /* 0x000fc40008011404 */
[----:B------:R-:W-:Y:S02]  /*1780*/  UIADD3 UR4, UPT, UPT, UR6, -0x1, URZ ;  /* 0xffffffff06047890 */ /* 0x000fe4000fffe0ff */
[----:B------:R-:W-:Y:S02]  /*1790*/  UISETP.LT.U32.AND UP0, UPT, UR43, 0x3, UPT ;  /* 0x000000032b00788c */ /* 0x000fe4000bf01070 */
[----:B------:R-:W-:Y:S02]  /*17a0*/  UISETP.GE.U32.AND UP2, UPT, UR4, -0x3f, UPT ;  /* 0xffffffc10400788c */ /* 0x000fe4000bf46070 */
[----:B------:R-:W-:Y:S01]  /*17b0*/  USEL UR41, UR43, 0x3, UP0 ;  /* 0x000000032b297887 */ /* 0x000fe20008000000 */
[----:B------:R-:W1:Y:S03]  /*17c0*/  LDCU UR39, c[0x0][0x374] ;  /* 0x00006e80ff2777ac */ /* 0x000e660008000800 */
[----:B------:R-:W-:-:S02]  /*17d0*/  UIADD3 UR21, UPT, UPT, UR41, -0x1, URZ ;  /* 0xffffffff29157890 */ /* 0x000fc4000fffe0ff */
[----:B------:R-:W-:-:S03]  /*17e0*/  USEL UR24, UR48, 0x2, UP1 ;  /* 0x0000000230187887 */ /* 0x000fc60008800000 */
[----:B------:R-:W-:Y:S02]  /*17f0*/  @UP2 UIADD3 UR21, UPT, UPT, UR41, URZ, URZ ;  /* 0x000000ff29152290 */ /* 0x000fe4000fffe0ff */
[----:B------:R-:W-:Y:S02]  /*1800*/  UIADD3 UR29, UPT, UPT, UR7, 0x6400, UR28 ;  /* 0x00006400071d7890 */ /* 0x000fe4000fffe01c */
[----:B------:R-:W-:Y:S02]  /*1810*/  UIADD3 UR44, UPT, UPT, UR43, -UR41, URZ ;  /* 0x800000292b2c7290 */ /* 0x000fe4000fffe0ff */
[----:B------:R-:W-:Y:S01]  /*1820*/  UIADD3 UR21, UPT, UPT, UR21, 0x1, URZ ;  /* 0x0000000115157890 */ /* 0x000fe2000fffe0ff */
[----:B---34-:R-:W-:-:S11]  /*1830*/  UMOV UR5, URZ ;  /* 0x000000ff00057c82 */ /* 0x018fd60008000000 */
.L_x_42:
[----:B------:R-:W2:Y:S02]  /*1840*/  S2UR UR4, SR_CgaCtaId ;  /* 0x00000000000479c3 */ /* 0x000ea40000008800 */
[----:B--2---:R-:W-:-:S09]  /*1850*/  UISETP.NE.AND UP0, UPT, UR4, URZ, UPT ;  /* 0x000000ff0400728c */ /* 0x004fd2000bf05270 */
[----:B-1----:R-:W-:Y:S05]  /*1860*/  BRA.U UP0, `(.L_x_23) ;  /* 0x0000000100287547 */ /* 0x002fea000b800000 */
[----:B------:R-:W-:Y:S02]  /*1870*/  LEA R0, R9, UR7, 0x3 ;  /* 0x0000000709007c11 */ /* 0x000fe4000f8e18ff */
[----:B------:R-:W-:-:S04]  /*1880*/  SHF.L.U32 R3, R8, 0x1f, RZ ;  /* 0x0000001f08037819 */ /* 0x000fc800000006ff */
[----:B------:R-:W2:Y:S02]  /*1890*/  SYNCS.PHASECHK.TRANS64.TRYWAIT P0, [R0+URZ+0xf0], R3 ;  /* 0x0000f003000075a7 */ /* 0x000ea400080011ff */
[----:B--2---:R-:W-:Y:S05]  /*18a0*/  @!P0 BRA `(.L_x_24) ;  /* 0x0000007c00148947 */ /* 0x004fea0003800000 */
.L_x_131:
[----:B------:R3:W-:Y:S01]  /*18b0*/  SYNCS.ARRIVE.TRANS64.A1T0 RZ, [R0+URZ+0xe0], RZ ;  /* 0x0000e0ff00ff79a7 */ /* 0x0007e200081000ff */
[----:B------:R-:W-:-:S05]  /*18c0*/  VIADD R9, R9, 0x1 ;  /* 0x0000000109097836 */ /* 0x000fca0000000000 */
[----:B------:R-:W-:-:S04]  /*18d0*/  ISETP.NE.AND P0, PT, R9, 0x2, PT ;  /* 0x000000020900780c */ /* 0x000fc80003f05270 */
[----:B--2---:R-:W-:Y:S02]  /*18e0*/  SEL R3, RZ, 0x1, P0 ;  /* 0x00000001ff037807 */ /* 0x004fe40000000000 */
[----:B------:R-:W-:Y:S02]  /*18f0*/  SEL R9, R9, RZ, P0 ;  /* 0x000000ff09097207 */ /* 0x000fe40000000000 */
[----:B------:R-:W-:-:S07]  /*1900*/  LOP3.LUT R8, R8, R3, RZ, 0x3c, !PT ;  /* 0x0000000308087212 */ /* 0x000fce00078e3cff */
.L_x_23:
[----:B------:R-:W-:Y:S01]  /*1910*/  ULEA UR4, UR5, UR7, 0x3 ;  /* 0x0000000705047291 */ /* 0x000fe2000f8e18ff */
[----:B---3--:R-:W-:Y:S01]  /*1920*/  SHF.L.U32 R0, R12, 0x1f, RZ ;  /* 0x0000001f0c007819 */ /* 0x008fe200000006ff */
[----:B------:R-:W-:Y:S02]  /*1930*/  UISETP.GE.U32.AND UP0, UPT, UR46, 0x3f, UPT ;  /* 0x0000003f2e00788c */ /* 0x000fe4000bf06070 */
[----:B------:R-:W-:Y:S02]  /*1940*/  USHF.L.U32 UR11, UR20, 0x8, URZ ;  /* 0x00000008140b7899 */ /* 0x000fe400080006ff */
[----:B------:R-:W-:Y:S01]  /*1950*/  ULEA UR35, UR16, UR45, 0x6 ;  /* 0x0000002d10237291 */ /* 0x000fe2000f8e30ff */
[----:B------:R-:W-:Y:S02]  /*1960*/  UMOV UR13, URZ ;  /* 0x000000ff000d7c82 */ /* 0x000fe40008000000 */
[----:B------:R2:W3:Y:S02]  /*1970*/  SYNCS.PHASECHK.TRANS64.TRYWAIT P0, [UR4+0x18], R0 ;  /* 0x00001800ff0075a7 */ /* 0x0004e40008001104 */
[----:B------:R-:W-:Y:S07]  /*1980*/  BRA.U !UP0, `(.L_x_25) ;  /* 0x0000000108bc7547 */ /* 0x000fee000b800000 */
[----:B------:R-:W-:Y:S01]  /*1990*/  UMOV UR6, URZ ;  /* 0x000000ff00067c82 */ /* 0x000fe20008000000 */
[----:B------:R-:W-:-:S05]  /*19a0*/  UMOV UR4, UR5 ;  /* 0x0000000500047c82 */ /* 0x000fca0008000000 */
.L_x_31:
[----:B------:R-:W-:Y:S01]  /*19b0*/  ULEA UR33, UR4, UR7, 0x3 ;  /* 0x0000000704217291 */ /* 0x000fe2000f8e18ff */
[----:B---3--:R-:W-:Y:S01]  /*19c0*/  @!P3 MOV R2, 0x2800 ;  /* 0x000028000002b802 */ /* 0x008fe20000000f00 */
[----:B-1-3--:R-:W-:Y:S10]  /*19d0*/  @P0 BRA `(.L_x_26) ;  /* 0x00000000000c0947 */ /* 0x00aff40003800000 */
[----:B------:R-:W-:-:S04]  /*19e0*/  SHF.L.U32 R3, R12, 0x1f, RZ ;  /* 0x0000001f0c037819 */ /* 0x000fc800000006ff */
[----:B------:R-:W3:Y:S02]  /*19f0*/  SYNCS.PHASECHK.TRANS64.TRYWAIT P0, [UR33+0x18], R3 ;  /* 0x00001803ff0075a7 */ /* 0x000ee40008001121 */
[----:B---3--:R-:W-:Y:S05]  /*1a00*/  @!P0 BRA `(.L_x_27) ;  /* 0x0000007800d08947 */ /* 0x008fea0003800000 */
.L_x_26:
[----:B------:R3:W-:Y:S01]  /*1a10*/  @!P3 SYNCS.ARRIVE.TRANS64 RZ, [UR33], R2 ;  /* 0x00000002ffffb9a7 */ /* 0x0007e20008000021 */
[----:B------:R-:W-:-:S04]  /*1a20*/  ULOP3.LUT UR5, UR24, 0x2, URZ, 0xfc, !UPT ;  /* 0x0000000218057892 */ /* 0x000fc8000f8efcff */
[----:B------:R-:W-:-:S09]  /*1a30*/  UISETP.NE.AND UP0, UPT, UR5, 0x2, UPT ;  /* 0x000000020500788c */ /* 0x000fd2000bf05270 */
[----:B------:R-:W-:Y:S05]  /*1a40*/  BRA.U UP0, `(.L_x_28) ;  /* 0x0000000100047547 */ /* 0x000fea000b800000 */
[----:B-1----:R-:W-:Y:S05]  /*1a50*/  BPT.TRAP 0x1 ;  /* 0x000000040000795c */ /* 0x002fea0000300000 */
.L_x_28:
[----:B------:R-:W-:Y:S04]  /*1a60*/  BSSY.RECONVERGENT B0, `(.L_x_29) ;  /* 0x0000003000007945 */ /* 0x000fe80003800200 */
[----:B------:R-:W-:Y:S05]  /*1a70*/  @P2 BRA `(.L_x_30) ;  /* 0x0000000000042947 */ /* 0x000fea0003800000 */
[----:B-1----:R-:W-:Y:S05]  /*1a80*/  BPT.TRAP 0x1 ;  /* 0x000000040000795c */ /* 0x002fea0000300000 */
.L_x_30:
[----:B-1----:R-:W-:Y:S05]  /*1a90*/  BSYNC.RECONVERGENT B0 ;  /* 0x0000000000007941 */ /* 0x002fea0003800200 */
.L_x_29:
[----:B------:R-:W-:Y:S02]  /*1aa0*/  UIADD3 UR5, UPT, UPT, UR4, 0x1, URZ ;  /* 0x0000000104057890 */ /* 0x000fe4000fffe0ff */
[----:B------:R-:W-:Y:S02]  /*1ab0*/  ULEA UR32, UR4, UR28, 0xb ;  /* 0x0000001c04207291 */ /* 0x000fe4000f8e58ff */
[----:B------:R-:W-:Y:S02]  /*1ac0*/  UISETP.NE.AND UP0, UPT, UR5, 0x3, UPT ;  /* 0x000000030500788c */ /* 0x000fe4000bf05270 */
[----:B------:R-:W-:Y:S02]  /*1ad0*/  UIADD3 UR16, UP1, UPT, UR26, 0x80, URZ ;  /* 0x000000801a107890 */ /* 0x000fe4000ff3e0ff */
[----:B------:R-:W-:Y:S02]  /*1ae0*/  USEL UR9, URZ, 0x1, UP0 ;  /* 0x00000001ff097887 */ /* 0x000fe40008000000 */
[----:B------:R-:W-:-:S02]  /*1af0*/  USEL UR5, UR5, URZ, UP0 ;  /* 0x000000ff05057287 */ /* 0x000fc40008000000 */
[----:B------:R-:W-:Y:S02]  /*1b00*/  UIADD3 UR14, UP0, UPT, UR26, 0x180, URZ ;  /* 0x000001801a0e7890 */ /* 0x000fe4000ff1e0ff */
[----:B------:R-:W-:Y:S01]  /*1b10*/  ULEA UR8, UR5, UR7, 0x3 ;  /* 0x0000000705087291 */ /* 0x000fe2000f8e18ff */
[----:B------:R-:W-:Y:S01]  /*1b20*/  LOP3.LUT R12, R12, UR9, RZ, 0x3c, !PT ;  /* 0x000000090c0c7c12 */ /* 0x000fe2000f8e3cff */
[----:B------:R-:W-:Y:S02]  /*1b30*/  USHF.L.U32 UR34, UR6, 0x5, URZ ;  /* 0x0000000506227899 */ /* 0x000fe400080006ff */
[----:B------:R-:W-:Y:S01]  /*1b40*/  UIADD3.X UR17, UPT, UPT, URZ, UR27, URZ, UP1, !UPT ;  /* 0x0000001bff117290 */ /* 0x000fe20008ffe4ff */
[----:B--2---:R-:W-:Y:S01]  /*1b50*/  SHF.L.U32 R0, R12, 0x1f, RZ ;  /* 0x0000001f0c007819 */ /* 0x004fe200000006ff */
[----:B------:R-:W-:Y:S02]  /*1b60*/  UIADD3 UR32, UPT, UPT, UR7, 0x6400, UR32 ;  /* 0x0000640007207890 */ /* 0x000fe4000fffe020 */
[----:B------:R-:W-:Y:S01]  /*1b70*/  UIADD3.X UR15, UPT, UPT, URZ, UR27, URZ, UP0, !UPT ;  /* 0x0000001bff0f7290 */ /* 0x000fe200087fe4ff */
[----:B------:R4:W1:Y:S01]  /*1b80*/  SYNCS.PHASECHK.TRANS64.TRYWAIT P0, [UR8+0x18], R0 ;  /* 0x00001800ff0075a7 */ /* 0x0008620008001108 */
[----:B------:R-:W-:Y:S01]  /*1b90*/  ULEA UR8, UR4, UR7, 0xd ;  /* 0x0000000704087291 */ /* 0x000fe2000f8e68ff */
[----:B------:R-:W-:Y:S01]  /*1ba0*/  UMOV UR13, 0x30000 ;  /* 0x00030000000d7882 */ /* 0x000fe20000000000 */
[----:B------:R-:W-:-:S02]  /*1bb0*/  UMOV UR18, 0x0 ;  /* 0x0000000000127882 */ /* 0x000fc40000000000 */
[----:B------:R-:W-:Y:S01]  /*1bc0*/  UIADD3 UR8, UPT, UPT, UR8, 0x7c00, URZ ;  /* 0x00007c0008087890 */ /* 0x000fe2000fffe0ff */
[----:B------:R-:W-:Y:S01]  /*1bd0*/  UMOV UR19, 0x10000000 ;  /* 0x1000000000137882 */ /* 0x000fe20000000000 */
[----:B------:R-:W-:Y:S01]  /*1be0*/  UMOV UR12, UR36 ;  /* 0x00000024000c7c82 */ /* 0x000fe20008000000 */
[----:B------:R-:W-:Y:S01]  /*1bf0*/  UMOV UR9, UR33 ;  /* 0x0000002100097c82 */ /* 0x000fe20008000000 */
[----:B------:R-:W-:Y:S01]  /*1c00*/  UMOV UR10, UR34 ;  /* 0x00000022000a7c82 */ /* 0x000fe20008000000 */
[----:B------:R2:W-:Y:S01]  /*1c10*/  UTMALDG.3D.MULTICAST [UR32], [UR16], UR13, desc[UR18] ;  /* 0x00001220100073b4 */ /* 0x0005e2000801180d */
[----:B------:R-:W-:Y:S01]  /*1c20*/  UIADD3 UR6, UPT, UPT, UR6, 0x1, URZ ;  /* 0x0000000106067890 */ /* 0x000fe2000fffe0ff */
[----:B------:R-:W-:-:S03]  /*1c30*/  UMOV UR4, UR5 ;  /* 0x0000000500047c82 */ /* 0x000fc60008000000 */
[----:B------:R-:W-:Y:S01]  /*1c40*/  UISETP.NE.AND UP0, UPT, UR6, UR21, UPT ;  /* 0x000000150600728c */ /* 0x000fe2000bf05270 */
[----:B------:R4:W-:Y:S01]  /*1c50*/  UTMALDG.3D [UR8], [UR14], desc[UR18] ;  /* 0x000012080e0075b4 */ /* 0x0009e20008011000 */
[----:B--2---:R-:W-:-:S07]  /*1c60*/  UMOV UR13, UR21 ;  /* 0x00000015000d7c82 */ /* 0x004fce0008000000 */
[----:B----4-:R-:W-:Y:S05]  /*1c70*/  BRA.U UP0, `(.L_x_31) ;  /* 0xfffffffd004c7547 */ /* 0x010fea000b83ffff */
.L_x_25:
[----:B------:R-:W-:Y:S01]  /*1c80*/  ULEA UR4, UR5, UR7, 0x3 ;  /* 0x0000000705047291 */ /* 0x000fe2000f8e18ff */
[----:B--2---:R-:W-:Y:S01]  /*1c90*/  SHF.L.U32 R0, R12, 0x1f, RZ ;  /* 0x0000001f0c007819 */ /* 0x004fe200000006ff */
[----:B------:R-:W-:Y:S01]  /*1ca0*/  @!P1 SYNCS.ARRIVE.TRANS64.A1T0 RZ, [UR7+0x78], RZ ;  /* 0x000078ffffff99a7 */ /* 0x000fe20008100007 */
[----:B------:R-:W-:-:S06]  /*1cb0*/  UISETP.GT.AND UP0, UPT, UR43, UR41, UPT ;  /* 0x000000292b00728c */ /* 0x000fcc000bf04270 */
[----:B-1-3--:R1:W2:Y:S03]  /*1cc0*/  SYNCS.PHASECHK.TRANS64.TRYWAIT P0, [UR4+0x18], R0 ;  /* 0x00001800ff0075a7 */ /* 0x00a2a60008001104 */
[----:B------:R-:W-:Y:S05]  /*1cd0*/  BRA.U !UP0, `(.L_x_32) ;  /* 0x0000000108bc7547 */ /* 0x000fea000b800000 */
[----:B------:R-:W-:Y:S01]  /*1ce0*/  UIADD3 UR25, UPT, UPT, UR44, UR13, URZ ;  /* 0x0000000d2c197290 */ /* 0x000fe2000fffe0ff */
[----:B------:R-:W-:-:S11]  /*1cf0*/  UMOV UR4, UR5 ;  /* 0x0000000500047c82 */ /* 0x000fd60008000000 */
.L_x_38:
[----:B------:R-:W-:Y:S01]  /*1d00*/  ULEA UR17, UR4, UR7, 0x3 ;  /* 0x0000000704117291 */ /* 0x000fe2000f8e18ff */
[----:B--2---:R-:W-:Y:S01]  /*1d10*/  @!P3 MOV R2, 0x2800 ;  /* 0x000028000002b802 */ /* 0x004fe20000000f00 */
[----:B--2-4-:R-:W-:Y:S10]  /*1d20*/  @P0 BRA `(.L_x_33) ;  /* 0x00000000000c0947 */ /* 0x014ff40003800000 */
[----:B------:R-:W-:-:S04]  /*1d30*/  SHF.L.U32 R3, R12, 0x1f, RZ ;  /* 0x0000001f0c037819 */ /* 0x000fc800000006ff */
[----:B------:R-:W2:Y:S02]  /*1d40*/  SYNCS.PHASECHK.TRANS64.TRYWAIT P0, [UR17+0x18], R3 ;  /* 0x00001803ff0075a7 */ /* 0x000ea40008001111 */
[----:B--2---:R-:W-:Y:S05]  /*1d50*/  @!P0 BRA `(.L_x_34) ;  /* 0x0000007800148947 */ /* 0x004fea0003800000 */
.L_x_33:
[----:B------:R2:W-:Y:S01]  /*1d60*/  @!P3 SYNCS.ARRIVE.TRANS64 RZ, [UR17], R2 ;  /* 0x00000002ffffb9a7 */ /* 0x0005e20008000011 */
[----:B------:R-:W-:-:S04]  /*1d70*/  ULOP3.LUT UR5, UR24, 0x2, URZ, 0xfc, !UPT ;  /* 0x0000000218057892 */ /* 0x000fc8000f8efcff */
[----:B------:R-:W-:-:S09]  /*1d80*/  UISETP.NE.AND UP0, UPT, UR5, 0x2, UPT ;  /* 0x000000020500788c */ /* 0x000fd2000bf05270 */
[----:B------:R-:W-:Y:S05]  /*1d90*/  BRA.U UP0, `(.L_x_35) ;  /* 0x0000000100047547 */ /* 0x000fea000b800000 */
[----:B------:R-:W-:Y:S05]  /*1da0*/  BPT.TRAP 0x1 ;  /* 0x000000040000795c */ /* 0x000fea0000300000 */
.L_x_35:
[----:B------:R-:W-:Y:S04]  /*1db0*/  BSSY.RECONVERGENT B0, `(.L_x_36) ;  /* 0x0000003000007945 */ /* 0x000fe80003800200 */
[----:B------:R-:W-:Y:S05]  /*1dc0*/  @P2 BRA `(.L_x_37) ;  /* 0x0000000000042947 */ /* 0x000fea0003800000 */
[----:B------:R-:W-:Y:S05]  /*1dd0*/  BPT.TRAP 0x1 ;  /* 0x000000040000795c */ /* 0x000fea0000300000 */
.L_x_37:
[----:B------:R-:W-:Y:S05]  /*1de0*/  BSYNC.RECONVERGENT B0 ;  /* 0x0000000000007941 */ /* 0x000fea0003800200 */
.L_x_36:
[----:B------:R-:W-:Y:S02]  /*1df0*/  UIADD3 UR5, UPT, UPT, UR4, 0x1, URZ ;  /* 0x0000000104057890 */ /* 0x000fe4000fffe0ff */
[----:B------:R-:W-:Y:S02]  /*1e00*/  UIADD3 UR14, UP1, UPT, UR26, 0x80, URZ ;  /* 0x000000801a0e7890 */ /* 0x000fe4000ff3e0ff */
[----:B------:R-:W-:Y:S02]  /*1e10*/  UISETP.NE.AND UP0, UPT, UR5, 0x3, UPT ;  /* 0x000000030500788c */ /* 0x000fe4000bf05270 */
[----:B------:R-:W-:Y:S02]  /*1e20*/  USHF.L.U32 UR18, UR13, 0x5, URZ ;  /* 0x000000050d127899 */ /* 0x000fe400080006ff */
[----:B------:R-:W-:Y:S02]  /*1e30*/  USEL UR8, URZ, 0x1, UP0 ;  /* 0x00000001ff087887 */ /* 0x000fe40008000000 */
[----:B------:R-:W-:-:S02]  /*1e40*/  USEL UR5, UR5, URZ, UP0 ;  /* 0x000000ff05057287 */ /* 0x000fc40008000000 */
[----:B------:R-:W-:Y:S02]  /*1e50*/  UIADD3 UR22, UP0, UPT, UR26, 0x180, URZ ;  /* 0x000001801a167890 */ /* 0x000fe4000ff1e0ff */
[----:B------:R-:W-:Y:S01]  /*1e60*/  LOP3.LUT R12, R12, UR8, RZ, 0x3c, !PT ;  /* 0x000000080c0c7c12 */ /* 0x000fe2000f8e3cff */
[----:B------:R-:W-:Y:S02]  /*1e70*/  ULEA UR6, UR5, UR7, 0x3 ;  /* 0x0000000705067291 */ /* 0x000fe4000f8e18ff */
[----:B------:R-:W-:Y:S01]  /*1e80*/  ULEA UR8, UR4, UR7, 0xd ;  /* 0x0000000704087291 */ /* 0x000fe2000f8e68ff */
[----:B-1----:R-:W-:Y:S01]  /*1e90*/  SHF.L.U32 R0, R12, 0x1f, RZ ;  /* 0x0000001f0c007819 */ /* 0x002fe200000006ff */
[----:B------:R-:W-:Y:S02]  /*1ea0*/  ULEA UR16, UR4, UR29, 0xb ;  /* 0x0000001d04107291 */ /* 0x000fe4000f8e58ff */
[----:B------:R-:W-:Y:S02]  /*1eb0*/  UIADD3.X UR15, UPT, UPT, URZ, UR27, URZ, UP1, !UPT ;  /* 0x0000001bff0f7290 */ /* 0x000fe40008ffe4ff */
[----:B------:R-:W-:Y:S01]  /*1ec0*/  UIADD3 UR8, UPT, UPT, UR8, 0x7c00, URZ ;  /* 0x00007c0008087890 */ /* 0x000fe2000fffe0ff */
[----:B------:R3:W4:Y:S01]  /*1ed0*/  SYNCS.PHASECHK.TRANS64.TRYWAIT P0, [UR6+0x18], R0 ;  /* 0x00001800ff0075a7 */ /* 0x0007220008001106 */
[----:B------:R-:W-:Y:S01]  /*1ee0*/  UIADD3.X UR23, UPT, UPT, URZ, UR27, URZ, UP0, !UPT ;  /* 0x0000001bff177290 */ /* 0x000fe200087fe4ff */
[----:B------:R-:W-:Y:S01]  /*1ef0*/  UMOV UR6, 0x30000 ;  /* 0x0003000000067882 */ /* 0x000fe20000000000 */
[----:B------:R-:W-:Y:S01]  /*1f00*/  UMOV UR30, 0x0 ;  /* 0x00000000001e7882 */ /* 0x000fe20000000000 */
[----:B------:R-:W-:Y:S01]  /*1f10*/  UMOV UR31, 0x10000000 ;  /* 0x10000000001f7882 */ /* 0x000fe20000000000 */
[----:B------:R-:W-:Y:S01]  /*1f20*/  UMOV UR19, UR35 ;  /* 0x0000002300137c82 */ /* 0x000fe20008000000 */
[----:B------:R-:W-:Y:S01]  /*1f30*/  UMOV UR20, UR36 ;  /* 0x0000002400147c82 */ /* 0x000fe20008000000 */
[----:B------:R-:W-:Y:S01]  /*1f40*/  UMOV UR12, UR36 ;  /* 0x00000024000c7c82 */ /* 0x000fe20008000000 */
[----:B------:R-:W-:Y:S01]  /*1f50*/  UMOV UR9, UR17 ;  /* 0x0000001100097c82 */ /* 0x000fe20008000000 */
[----:B------:R-:W-:Y:S01]  /*1f60*/  UMOV UR10, UR18 ;  /* 0x00000012000a7c82 */ /* 0x000fe20008000000 */
[----:B------:R3:W-:Y:S01]  /*1f70*/  UTMALDG.3D.MULTICAST [UR16], [UR14], UR6, desc[UR30] ;  /* 0x00001e100e0073b4 */ /* 0x0007e20008011806 */
[----:B------:R-:W-:Y:S01]  /*1f80*/  UIADD3 UR13, UPT, UPT, UR13, 0x1, URZ ;  /* 0x000000010d0d7890 */ /* 0x000fe2000fffe0ff */
[----:B------:R-:W-:-:S03]  /*1f90*/  UMOV UR4, UR5 ;  /* 0x0000000500047c82 */ /* 0x000fc60008000000 */
[----:B------:R-:W-:Y:S01]  /*1fa0*/  UISETP.NE.AND UP0, UPT, UR13, UR25, UPT ;  /* 0x000000190d00728c */ /* 0x000fe2000bf05270 */
[----:B------:R3:W-:Y:S08]  /*1fb0*/  UTMALDG.3D [UR8], [UR22], desc[UR30] ;  /* 0x00001e08160075b4 */ /* 0x0007f00008011000 */
[----:B---3--:R-:W-:Y:S05]  /*1fc0*/  BRA.U UP0, `(.L_x_38) ;  /* 0xfffffffd004c7547 */ /* 0x008fea000b83ffff */
.L_x_32:
[C---:B------:R-:W-:Y:S01]  /*1fd0*/  LEA R3, R11.reuse, UR7, 0x3 ;  /* 0x000000070b037c11 */ /* 0x040fe2000f8e18ff */
[----:B------:R-:W-:Y:S01]  /*1fe0*/  NOP ;  /* 0x0000000000007918 */ /* 0x000fe20000000000 */
[----:B-1----:R-:W-:Y:S02]  /*1ff0*/  SHF.L.U32 R0, R10, 0x1f, RZ ;  /* 0x0000001f0a007819 */ /* 0x002fe400000006ff */
[----:B------:R-:W-:Y:S02]  /*2000*/  LEA R5, R11, UR7, 0x4 ;  /* 0x000000070b057c11 */ /* 0x000fe4000f8e20ff */
[----:B--2-4-:R-:W1:Y:S02]  /*2010*/  SYNCS.PHASECHK.TRANS64.TRYWAIT P0, [R3+URZ+0x80], R0 ;  /* 0x00008000030075a7 */ /* 0x014e6400080011ff */
[----:B-1----:R-:W-:Y:S05]  /*2020*/  @!P0 BRA `(.L_x_39) ;  /* 0x0000007400788947 */ /* 0x002fea0003800000 */
.L_x_134:
[----:B------:R-:W2:Y:S01]  /*2030*/  LDS.128 R4, [R5+0x110] ;  /* 0x0001100005047984 */ /* 0x000ea20000000c00 */
[----:B------:R-:W-:Y:S01]  /*2040*/  UISETP.GE.AND UP0, UPT, UR42, 0x1, UPT ;  /* 0x000000012a00788c */ /* 0x000fe2000bf06270 */
[----:B------:R-:W-:Y:S01]  /*2050*/  @!PT LDS RZ, [RZ] ;  /* 0x00000000fffff984 */ /* 0x000fe20000000800 */
[----:B------:R-:W-:Y:S01]  /*2060*/  @!PT LDS RZ, [RZ] ;  /* 0x00000000fffff984 */ /* 0x000fe20000000800 */
[----:B------:R-:W-:Y:S01]  /*2070*/  @!PT LDS RZ, [RZ] ;  /* 0x00000000fffff984 */ /* 0x000fe20000000800 */
[----:B------:R-:W-:Y:S01]  /*2080*/  @!PT LDS RZ, [RZ] ;  /* 0x00000000fffff984 */ /* 0x000fe20000000800 */
[----:B------:R3:W-:Y:S06]  /*2090*/  MEMBAR.ALL.CTA ;  /* 0x0000000000007992 */ /* 0x0007ec0000008000 */
[----:B---3--:R-:W3:Y:S01]  /*20a0*/  FENCE.VIEW.ASYNC.S ;  /* 0x00000000000073c6 */ /* 0x008ee20000000000 */
[----:B--2---:R-:W-:-:S13]  /*20b0*/  LOP3.LUT P0, RZ, R6, 0x1, RZ, 0xc0, !PT ;  /* 0x0000000106ff7812 */ /* 0x004fda000780c0ff */
[----:B---3--:R-:W-:Y:S01]  /*20c0*/  VOTEU.ANY UP1, P0 ;  /* 0x0000000000ff7886 */ /* 0x008fe20000020100 */
[----:B------:R-:W-:-:S13]  /*20d0*/  PLOP3.LUT P0, PT, PT, PT, UP1, 0x80, 0x8 ;  /* 0x000000000008781c */ /* 0x000fda0003f0f018 */
[----:B-1----:R-:W-:Y:S02]  /*20e0*/  @P0 LOP3.LUT R0, R5, 0xffff, RZ, 0xc0, !PT ;  /* 0x0000ffff05000812 */ /* 0x002fe400078ec0ff */
[----:B------:R-:W-:Y:S02]  /*20f0*/  @P0 MOV R2, R4 ;  /* 0x0000000400020202 */ /* 0x000fe40000000f00 */
[----:B------:R-:W-:Y:S01]  /*2100*/  @P0 R2UR UR6, R0 ;  /* 0x00000000000602ca */ /* 0x000fe200000e0000 */
[----:B------:R-:W-:Y:S01]  /*2110*/  VIADD R0, R3, 0x90 ;  /* 0x0000009003007836 */ /* 0x000fe20000000000 */
[----:B------:R-:W-:Y:S02]  /*2120*/  @P0 SHF.R.U32.HI R4, RZ, 0x10, R5 ;  /* 0x00000010ff040819 */ /* 0x000fe40000011605 */
[----:B------:R-:W-:Y:S02]  /*2130*/  @P0 R2UR UR8, R2 ;  /* 0x00000000020802ca */ /* 0x000fe400000e0000 */
[----:B------:R-:W-:-:S02]  /*2140*/  PRMT R0, RZ, 0x654, R0 ;  /* 0x00000654ff007816 */ /* 0x000fc40000000000 */
[----:B------:R-:W-:Y:S02]  /*2150*/  @P0 R2UR UR4, R4 ;  /* 0x00000000040402ca */ /* 0x000fe400000e0000 */
[----:B------:R1:W-:Y:S03]  /*2160*/  SYNCS.ARRIVE.TRANS64.RED.A1T0 RZ, [R0+URZ], RZ ;  /* 0x000000ff00ff79a7 */ /* 0x0003e600081004ff */
[----:B------:R-:W-:-:S04]  /*2170*/  @UP1 UMOV UR37, UR6 ;  /* 0x0000000600251c82 */ /* 0x000fc80008000000 */
[----:B------:R-:W-:-:S04]  /*2180*/  @UP1 UMOV UR38, UR8 ;  /* 0x0000000800261c82 */ /* 0x000fc80008000000 */
[----:B------:R-:W-:Y:S01]  /*2190*/  @UP1 UMOV UR36, UR4 ;  /* 0x0000000400241c82 */ /* 0x000fe20008000000 */
[----:B------:R-:W-:Y:S05]  /*21a0*/  BRA.U !UP0, `(.L_x_40) ;  /* 0x0000000108d47547 */ /* 0x000fea000b800000 */
[----:B------:R-:W2:Y:S01]  /*21b0*/  LDCU.128 UR12, c[0x0][0xb10] ;  /* 0x00016200ff0c77ac */ /* 0x000ea20008000c00 */
[----:B------:R-:W3:Y:S01]  /*21c0*/  LDCU UR25, c[0x0][0xb20] ;  /* 0x00016400ff1977ac */ /* 0x000ee20008000800 */
[----:B------:R-:W4:Y:S01]  /*21d0*/  LDCU UR20, c[0x0][0xb0c] ;  /* 0x00016180ff1477ac */ /* 0x000f220008000800 */
[----:B------:R-:W1:Y:S01]  /*21e0*/  LDCU.64 UR10, c[0x0][0xb28] ;  /* 0x00016500ff0a77ac */ /* 0x000e620008000a00 */
[----:B------:R-:W-:Y:S02]  /*21f0*/  UISETP.NE.AND UP3, UPT, UR42, 0x1, UPT ;  /* 0x000000012a00788c */ /* 0x000fe4000bf65270 */
[----:B--2---:R-:W-:Y:S02]  /*2200*/  UIMAD.WIDE.U32 UR16, UR39, UR15, URZ ;  /* 0x0000000f271072a5 */ /* 0x004fe4000f8e00ff */
[----:B------:R-:W-:Y:S02]  /*2210*/  UIMAD.WIDE.U32 UR8, UR40, UR12, URZ ;  /* 0x0000000c280872a5 */ /* 0x000fe4000f8e00ff */
[----:B------:R-:W-:-:S02]  /*2220*/  UISETP.NE.AND UP0, UPT, UR14, 0x1, UPT ;  /* 0x000000010e00788c */ /* 0x000fc4000bf05270 */
[----:B------:R-:W-:Y:S01]  /*2230*/  UIMAD.WIDE.U32 UR22, UR37, UR15, URZ ;  /* 0x0000000f251672a5 */ /* 0x000fe2000f8e00ff */
[----:B------:R-:W-:Y:S02]  /*2240*/  UMOV UR16, UR17 ;  /* 0x0000001100107c82 */ /* 0x000fe40008000000 */
[----:B------:R-:W-:Y:S01]  /*2250*/  UMOV UR8, UR9 ;  /* 0x0000000900087c82 */ /* 0x000fe20008000000 */
[----:B---3--:R-:W-:Y:S02]  /*2260*/  USHF.R.U32.HI UR16, URZ, UR25, UR16 ;  /* 0x00000019ff107299 */ /* 0x008fe40008011610 */
[----:B----4-:R-:W-:Y:S02]  /*2270*/  UISETP.NE.AND UP2, UPT, UR20, 0x1, UPT ;  /* 0x000000011400788c */ /* 0x010fe4000bf45270 */
[----:B------:R-:W-:Y:S02]  /*2280*/  USHF.R.U32.HI UR8, URZ, UR13, UR8 ;  /* 0x0000000dff087299 */ /* 0x000fe40008011608 */
[----:B------:R-:W-:-:S02]  /*2290*/  USEL UR6, UR39, UR16, !UP0 ;  /* 0x0000001027067287 */ /* 0x000fc4000c000000 */
[----:B------:R-:W-:Y:S02]  /*22a0*/  USEL UR8, UR40, UR8, !UP2 ;  /* 0x0000000828087287 */ /* 0x000fe4000d000000 */
[----:B-1----:R-:W-:Y:S01]  /*22b0*/  UIMAD.WIDE.U32 UR16, UR6, UR10, URZ ;  /* 0x0000000a061072a5 */ /* 0x002fe2000f8e00ff */
[----:B------:R-:W-:Y:S01]  /*22c0*/  UMOV UR4, UR23 ;  /* 0x0000001700047c82 */ /* 0x000fe20008000000 */
[----:B------:R-:W-:Y:S02]  /*22d0*/  UIMAD.WIDE.U32 UR18, UR38, UR12, URZ ;  /* 0x0000000c261272a5 */ /* 0x000fe4000f8e00ff */
[----:B------:R-:W-:-:S03]  /*22e0*/  UIMAD.WIDE.U32 UR22, UR8, UR10, URZ ;  /* 0x0000000a081672a5 */ /* 0x000fc6000f8e00ff */
[----:B------:R-:W-:Y:S01]  /*22f0*/  UMOV UR16, UR17 ;  /* 0x0000001100107c82 */ /* 0x000fe20008000000 */
[----:B------:R-:W-:Y:S02]  /*2300*/  USHF.R.U32.HI UR4, URZ, UR25, UR4 ;  /* 0x00000019ff047299 */ /* 0x000fe40008011604 */
[----:B------:R-:W-:Y:S01]  /*2310*/  @UP3 USHF.R.U32.HI UR6, URZ, UR11, UR16 ;  /* 0x0000000bff063299 */ /* 0x000fe20008011610 */
[----:B------:R-:W-:Y:S01]  /*2320*/  UMOV UR18, UR19 ;  /* 0x0000001300127c82 */ /* 0x000fe20008000000 */
[----:B------:R-:W-:Y:S01]  /*2330*/  UMOV UR22, UR23 ;  /* 0x0000001700167c82 */ /* 0x000fe20008000000 */
[----:B------:R-:W-:Y:S02]  /*2340*/  USHF.R.U32.HI UR13, URZ, UR13, UR18 ;  /* 0x0000000dff0d7299 */ /* 0x000fe40008011612 */
[----:B------:R-:W-:Y:S02]  /*2350*/  USEL UR4, UR37, UR4, !UP0 ;  /* 0x0000000425047287 */ /* 0x000fe4000c000000 */
[----:B------:R-:W-:-:S02]  /*2360*/  @UP3 USHF.R.U32.HI UR8, URZ, UR11, UR22 ;  /* 0x0000000bff083299 */ /* 0x000fc40008011616 */
[----:B------:R-:W-:Y:S02]  /*2370*/  UIMAD UR9, UR42, UR6, URZ ;  /* 0x000000062a0972a4 */ /* 0x000fe4000f8e02ff */
[----:B------:R-:W-:Y:S02]  /*2380*/  USEL UR6, UR38, UR13, !UP2 ;  /* 0x0000000d26067287 */ /* 0x000fe4000d000000 */
[----:B------:R-:W-:Y:S02]  /*2390*/  UIMAD UR12, UR42, UR8, URZ ;  /* 0x000000082a0c72a4 */ /* 0x000fe4000f8e02ff */
[----:B------:R-:W-:Y:S02]  /*23a0*/  UISETP.GE.AND UP0, UPT, UR4, UR9, UPT ;  /* 0x000000090400728c */ /* 0x000fe4000bf06270 */
[----:B------:R-:W-:Y:S02]  /*23b0*/  UIMAD.WIDE.U32 UR16, UR4, UR10, URZ ;  /* 0x0000000a041072a5 */ /* 0x000fe4000f8e00ff */
[----:B------:R-:W-:-:S02]  /*23c0*/  UISETP.GE.OR UP0, UPT, UR6, UR12, UP0 ;  /* 0x0000000c0600728c */ /* 0x000fc40008706670 */
        /* <DEDUP_REMOVED lines=19> */
.L_x_40:
[----:B------:R-:W2:Y:S02]  /*2500*/  LDCU UR4, c[0x0][0xb30] ;  /* 0x00016600ff0477ac */ /* 0x000ea40008000800 */
[----:B--2---:R-:W-:-:S09]  /*2510*/  UISETP.NE.AND UP0, UPT, UR4, 0x1, UPT ;  /* 0x000000010400788c */ /* 0x004fd2000bf05270 */
[----:B------:R-:W-:Y:S05]  /*2520*/  BRA.U UP0, `(.L_x_41) ;  /* 0x0000000100447547 */ /* 0x000fea000b800000 */
[----:B------:R-:W2:Y:S01]  /*2530*/  LDCU.128 UR12, c[0x0][0xb10] ;  /* 0x00016200ff0c77ac */ /* 0x000ea20008000c00 */
[----:B------:R-:W3:Y:S01]  /*2540*/  LDCU UR16, c[0x0][0xb0c] ;  /* 0x00016180ff1077ac */ /* 0x000ee20008000800 */
[----:B------:R-:W4:Y:S01]  /*2550*/  LDCU UR17, c[0x0][0xb20] ;  /* 0x00016400ff1177ac */ /* 0x000f220008000800 */
[----:B--2---:R-:W-:Y:S02]  /*2560*/  UIMAD.WIDE.U32 UR10, UR38, UR12, URZ ;  /* 0x0000000c260a72a5 */ /* 0x004fe4000f8e00ff */
[----:B------:R-:W-:Y:S02]  /*2570*/  UIMAD.WIDE.U32 UR8, UR37, UR15, URZ ;  /* 0x0000000f250872a5 */ /* 0x000fe4000f8e00ff */
[----:B---3--:R-:W-:Y:S02]  /*2580*/  UISETP.NE.AND UP2, UPT, UR16, 0x1, UPT ;  /* 0x000000011000788c */ /* 0x008fe4000bf45270 */
[----:B------:R-:W-:Y:S01]  /*2590*/  UISETP.NE.AND UP0, UPT, UR14, 0x1, UPT ;  /* 0x000000010e00788c */ /* 0x000fe2000bf05270 */
[----:B------:R-:W-:-:S02]  /*25a0*/  UMOV UR6, UR11 ;  /* 0x0000000b00067c82 */ /* 0x000fc40008000000 */
[----:B------:R-:W-:Y:S01]  /*25b0*/  UMOV UR4, UR9 ;  /* 0x0000000900047c82 */ /* 0x000fe20008000000 */
[----:B------:R-:W-:Y:S02]  /*25c0*/  USHF.R.U32.HI UR6, URZ, UR13, UR6 ;  /* 0x0000000dff067299 */ /* 0x000fe40008011606 */
[----:B----4-:R-:W-:Y:S02]  /*25d0*/  USHF.R.U32.HI UR4, URZ, UR17, UR4 ;  /* 0x00000011ff047299 */ /* 0x010fe40008011604 */
[----:B------:R-:W-:Y:S02]  /*25e0*/  USEL UR6, UR38, UR6, !UP2 ;  /* 0x0000000626067287 */ /* 0x000fe4000d000000 */
[----:B------:R-:W-:-:S04]  /*25f0*/  USEL UR4, UR37, UR4, !UP0 ;  /* 0x0000000425047287 */ /* 0x000fc8000c000000 */
[----:B------:R-:W-:Y:S02]  /*2600*/  UIADD3 UR8, UPT, UPT, UR6, -UR4, URZ ;  /* 0x8000000406087290 */ /* 0x000fe4000fffe0ff */
[----:B------:R-:W-:Y:S02]  /*2610*/  UIADD3 UR4, UPT, UPT, -UR6, UR4, URZ ;  /* 0x0000000406047290 */ /* 0x000fe4000fffe1ff */
[----:B------:R-:W-:Y:S02]  /*2620*/  UIMAD UR37, UR8, UR14, UR37 ;  /* 0x0000000e082572a4 */ /* 0x000fe4000f8e0225 */
[----:B------:R-:W-:-:S12]  /*2630*/  UIMAD UR38, UR4, UR16, UR38 ;  /* 0x00000010042672a4 */ /* 0x000fd8000f8e0226 */
.L_x_41:
[----:B------:R-:W-:Y:S01]  /*2640*/  VIADD R11, R11, 0x1 ;  /* 0x000000010b0b7836 */ /* 0x000fe20000000000 */
[----:B------:R-:W-:Y:S01]  /*2650*/  R2UR UR4, R87 ;  /* 0x00000000570472ca */ /* 0x000fe200000e0000 */
[----:B------:R-:W-:Y:S01]  /*2660*/  UIADD3 UR20, UPT, UPT, UR37, UR59, URZ ;  /* 0x0000003b25147290 */ /* 0x000fe2000fffe0ff */
[----:B------:R-:W-:Y:S02]  /*2670*/  PLOP3.LUT P1, PT, PT, PT, PT, 0x80, 0x8 ;  /* 0x000000000008781c */ /* 0x000fe40003f2f070 */
[----:B------:R-:W-:-:S04]  /*2680*/  ISETP.NE.AND P0, PT, R11, 0x2, PT ;  /* 0x000000020b00780c */ /* 0x000fc80003f05270 */
[----:B------:R-:W-:Y:S02]  /*2690*/  SEL R3, RZ, 0x1, P0 ;  /* 0x00000001ff037807 */ /* 0x000fe40000000000 */
[----:B------:R-:W-:Y:S02]  /*26a0*/  SEL R11, R11, RZ, P0 ;  /* 0x000000ff0b0b7207 */ /* 0x000fe40000000000 */
[----:B------:R-:W-:Y:S01]  /*26b0*/  LOP3.LUT R10, R10, R3, RZ, 0x3c, !PT ;  /* 0x000000030a0a7212 */ /* 0x000fe200078e3cff */
[----:B------:R-:W-:Y:S01]  /*26c0*/  UIADD3 UR16, UPT, UPT, UR38, UR4, URZ ;  /* 0x0000000426107290 */ /* 0x000fe2000fffe0ff */
[----:B------:R-:W-:Y:S11]  /*26d0*/  BRA.U UP1, `(.L_x_42) ;  /* 0xfffffff101587547 */ /* 0x000ff6000b83ffff */
[----:B------:R-:W-:Y:S01]  /*26e0*/  UIADD3 UR7, UPT, UPT, UR7, 0x18, URZ ;  /* 0x0000001807077890 */ /* 0x000fe2000fffe0ff */
[----:B------:R-:W-:-:S03]  /*26f0*/  SHF.L.U32 R3, R12, 0x1f, RZ ;  /* 0x0000001f0c037819 */ /* 0x000fc600000006ff */
[----:B------:R-:W-:-:S09]  /*2700*/  ULEA UR4, UR5, UR7, 0x3 ;  /* 0x0000000705047291 */ /* 0x000fd2000f8e18ff */
[----:B------:R-:W2:Y:S02]  /*2710*/  SYNCS.PHASECHK.TRANS64.TRYWAIT P0, [UR4], R3 ;  /* 0x00000003ff0075a7 */ /* 0x000ea40008001104 */
[----:B--2---:R-:W-:Y:S05]  /*2720*/  @!P0 BRA `(.L_x_43) ;  /* 0x0000006c00cc8947 */ /* 0x004fea0003800000 */
.L_x_136:
[----:B------:R-:W-:-:S04]  /*2730*/  UIADD3 UR4, UPT, UPT, UR5, 0x1, URZ ;  /* 0x0000000105047890 */ /* 0x000fc8000fffe0ff */
[----:B------:R-:W-:-:S04]  /*2740*/  UISETP.NE.AND UP0, UPT, UR4, 0x3, UPT ;  /* 0x000000030400788c */ /* 0x000fc8000bf05270 */
[----:B------:R-:W-:Y:S02]  /*2750*/  USEL UR6, URZ, 0x1, UP0 ;  /* 0x00000001ff067887 */ /* 0x000fe40008000000 */
[----:B------:R-:W-:-:S04]  /*2760*/  USEL UR4, UR4, URZ, UP0 ;  /* 0x000000ff04047287 */ /* 0x000fc80008000000 */
[----:B------:R-:W-:Y:S01]  /*2770*/  ULEA UR5, UR4, UR7, 0x3 ;  /* 0x0000000704057291 */ /* 0x000fe2000f8e18ff */
[----:B------:R-:W-:-:S04]  /*2780*/  LOP3.LUT R12, R12, UR6, RZ, 0x3c, !PT ;  /* 0x000000060c0c7c12 */ /* 0x000fc8000f8e3cff */
[----:B-1----:R-:W-:-:S04]  /*2790*/  SHF.L.U32 R3, R12, 0x1f, RZ ;  /* 0x0000001f0c037819 */ /* 0x002fc800000006ff */
[----:B------:R-:W1:Y:S02]  /*27a0*/  SYNCS.PHASECHK.TRANS64.TRYWAIT P0, [UR5], R3 ;  /* 0x00000003ff0075a7 */ /* 0x000e640008001105 */
[----:B-1----:R-:W-:Y:S05]  /*27b0*/  @!P0 BRA `(.L_x_44) ;  /* 0x0000006c00c08947 */ /* 0x002fea0003800000 */
.L_x_138:
[----:B------:R-:W-:-:S04]  /*27c0*/  UIADD3 UR4, UPT, UPT, UR4, 0x1, URZ ;  /* 0x0000000104047890 */ /* 0x000fc8000fffe0ff */
[----:B------:R-:W-:-:S04]  /*27d0*/  UISETP.NE.AND UP0, UPT, UR4, 0x3, UPT ;  /* 0x000000030400788c */ /* 0x000fc8000bf05270 */
[----:B------:R-:W-:Y:S02]  /*27e0*/  USEL UR5, URZ, 0x1, UP0 ;  /* 0x00000001ff057887 */ /* 0x000fe40008000000 */
[----:B------:R-:W-:-:S04]  /*27f0*/  USEL UR4, UR4, URZ, UP0 ;  /* 0x000000ff04047287 */ /* 0x000fc80008000000 */
[----:B------:R-:W-:Y:S01]  /*2800*/  ULEA UR4, UR4, UR7, 0x3 ;  /* 0x0000000704047291 */ /* 0x000fe2000f8e18ff */
[----:B-1----:R-:W-:-:S04]  /*2810*/  LOP3.LUT R3, R12, UR5, RZ, 0x3c, !PT ;  /* 0x000000050c037c12 */ /* 0x002fc8000f8e3cff */
[----:B------:R-:W-:Y:S01]  /*2820*/  SHF.L.U32 R3, R3, 0x1f, RZ ;  /* 0x0000001f03037819 */ /* 0x000fe200000006ff */
[----:B------:R-:W-:-:S07]  /*2830*/  IMAD.U32 R0, RZ, RZ, UR4 ;  /* 0x00000004ff007e24 */ /* 0x000fce000f8e00ff */
.L_x_45:
[----:B-1----:R1:W2:Y:S02]  /*2840*/  SYNCS.PHASECHK.TRANS64.TRYWAIT P0, [R0+URZ], R3 ;  /* 0x00000003000075a7 */ /* 0x0022a400080011ff */
[----:B--2---:R-:W-:Y:S05]  /*2850*/  @!P0 NANOSLEEP.SYNCS 0x989680 ;  /* 0x009896800000895d */ /* 0x004fea0003900000 */
[----:B------:R-:W2:Y:S02]  /*2860*/  @!P0 SYNCS.PHASECHK.TRANS64 P0, [R0+URZ], R3 ;  /* 0x00000003000085a7 */ /* 0x000ea400080010ff */
[----:B--2---:R-:W-:Y:S05]  /*2870*/  @P0 EXIT ;  /* 0x000000000000094d */ /* 0x004fea0003800000 */
[----:B------:R-:W-:Y:S05]  /*2880*/  BRA `(.L_x_45) ;  /* 0xfffffffc00ec7947 */ /* 0x000fea000383ffff */
.L_x_22:
[----:B------:R-:W1:Y:S02]  /*2890*/  S2UR UR4, SR_CgaCtaId ;  /* 0x00000000000479c3 */ /* 0x000e640000008800 */
[----:B-1----:R-:W-:-:S04]  /*28a0*/  UISETP.NE.AND UP0, UPT, UR4, URZ, UPT ;  /* 0x000000ff0400728c */ /* 0x002fc8000bf05270 */
[----:B------:R-:W-:-:S09]  /*28b0*/  UISETP.NE.OR UP0, UPT, UR17, 0x1, UP0 ;  /* 0x000000011100788c */ /* 0x000fd20008705670 */
[----:B------:R-:W-:Y:S05]  /*28c0*/  BRA.U UP0, `(.L_x_46) ;  /* 0x00000005004c7547 */ /* 0x000fea000b800000 */
[----:B------:R-:W1:Y:S01]  /*28d0*/  S2UR UR5, SR_CgaCtaId ;  /* 0x00000000000579c3 */ /* 0x000e620000008800 */
[----:B------:R-:W-:Y:S01]  /*28e0*/  UMOV UR4, 0x400 ;  /* 0x0000040000047882 */ /* 0x000fe20000000000 */
[----:B------:R-:W-:Y:S01]  /*28f0*/  ISETP.GE.U32.AND P2, PT, R0, 0x2, PT ;  /* 0x000000020000780c */ /* 0x000fe20003f46070 */
[----:B------:R-:W-:Y:S01]  /*2900*/  IMAD.MOV.U32 R12, RZ, RZ, 0x1 ;  /* 0x00000001ff0c7424 */ /* 0x000fe200078e00ff */
[----:B------:R-:W-:Y:S02]  /*2910*/  CS2R R10, SRZ ;  /* 0x00000000000a7805 */ /* 0x000fe4000001ff00 */
[----:B------:R-:W-:Y:S01]  /*2920*/  CS2R R8, SRZ ;  /* 0x0000000000087805 */ /* 0x000fe2000001ff00 */
[----:B-1----:R-:W-:-:S03]  /*2930*/  ULEA UR6, UR5, UR4, 0x18 ;  /* 0x0000000405067291 */ /* 0x002fc6000f8ec0ff */
[----:B------:R-:W-:-:S09]  /*2940*/  UMOV UR5, URZ ;  /* 0x000000ff00057c82 */ /* 0x000fd20008000000 */
.L_x_50:
[----:B------:R-:W-:Y:S02]  /*2950*/  LEA R2, R8, UR6, 0x3 ;  /* 0x0000000608027c11 */ /* 0x000fe4000f8e18ff */
[----:B------:R-:W-:-:S03]  /*2960*/  SHF.L.U32 R5, R9, 0x1f, RZ ;  /* 0x0000001f09057819 */ /* 0x000fc600000006ff */
[----:B------:R-:W-:Y:S01]  /*2970*/  VIADD R4, R2, 0xf0 ;  /* 0x000000f002047836 */ /* 0x000fe20000000000 */
[----:B------:R-:W1:Y:S02]  /*2980*/  SYNCS.PHASECHK.TRANS64.TRYWAIT P0, [R2+URZ+0xe0], R5 ;  /* 0x0000e005020075a7 */ /* 0x000e6400080011ff */
[----:B-1----:R-:W-:Y:S05]  /*2990*/  @!P0 BRA `(.L_x_47) ;  /* 0x0000006c00608947 */ /* 0x002fea0003800000 */
.L_x_139:
[----:B------:R-:W-:Y:S01]  /*29a0*/  ULEA UR4, UR5, UR6, 0x3 ;  /* 0x0000000605047291 */ /* 0x000fe2000f8e18ff */
[----:B------:R-:W-:Y:S02]  /*29b0*/  PRMT R4, RZ, 0x654, R4 ;  /* 0x00000654ff047816 */ /* 0x000fe40000000004 */
[----:B-1----:R-:W-:Y:S01]  /*29c0*/  SHF.L.U32 R5, R12, 0x1f, RZ ;  /* 0x0000001f0c057819 */ /* 0x002fe200000006ff */
[----:B------:R-:W-:Y:S01]  /*29d0*/  UIADD3 UR7, UPT, UPT, UR4, 0x80, URZ ;  /* 0x0000008004077890 */ /* 0x000fe2000fffe0ff */
[----:B------:R1:W-:Y:S05]  /*29e0*/  SYNCS.ARRIVE.TRANS64.RED.A1T0 RZ, [R4+URZ], RZ ;  /* 0x000000ff04ff79a7 */ /* 0x0003ea00081004ff */
[----:B------:R-:W-:Y:S01]  /*29f0*/  IMAD.U32 R7, RZ, RZ, UR7 ;  /* 0x00000007ff077e24 */ /* 0x000fe2000f8e00ff */
[----:B------:R-:W2:Y:S04]  /*2a00*/  SYNCS.PHASECHK.TRANS64.TRYWAIT P0, [UR4+0x90], R5 ;  /* 0x00009005ff0075a7 */ /* 0x000ea80008001104 */
[----:B------:R-:W-:Y:S01]  /*2a10*/  PRMT R6, R0, 0x654, R7 ;  /* 0x0000065400067816 */ /* 0x000fe20000000007 */
[----:B-1----:R-:W-:Y:S01]  /*2a20*/  @!P2 IMAD.MOV.U32 R4, RZ, RZ, 0x10 ;  /* 0x00000010ff04a424 */ /* 0x002fe200078e00ff */
[----:B--2---:R-:W-:Y:S06]  /*2a30*/  @!P0 BRA `(.L_x_48) ;  /* 0x0000006c004c8947 */ /* 0x004fec0003800000 */
.L_x_141:
[----:B------:R-:W-:Y:S01]  /*2a40*/  ULEA UR8, UR5, UR6, 0x4 ;  /* 0x0000000605087291 */ /* 0x000fe2000f8e20ff */
[----:B------:R-:W-:Y:S01]  /*2a50*/  SEL R3, R6, R3, !P2 ;  /* 0x0000000306037207 */ /* 0x000fe20005000000 */
[----:B------:R-:W-:Y:S01]  /*2a60*/  UIADD3 UR9, UPT, UPT, UR4, 0x80, URZ ;  /* 0x0000008004097890 */ /* 0x000fe2000fffe0ff */
[----:B-1----:R-:W-:Y:S01]  /*2a70*/  LEA R2, R11, UR6, 0x3 ;  /* 0x000000060b027c11 */ /* 0x002fe2000f8e18ff */
[----:B------:R-:W-:Y:S01]  /*2a80*/  UIADD3 UR8, UPT, UPT, UR8, 0x110, URZ ;  /* 0x0000011008087890 */ /* 0x000fe2000fffe0ff */
[----:B------:R-:W-:Y:S01]  /*2a90*/  SHF.L.U32 R5, R10, 0x1f, RZ ;  /* 0x0000001f0a057819 */ /* 0x000fe200000006ff */
[----:B------:R1:W-:Y:S01]  /*2aa0*/  @!P2 SYNCS.ARRIVE.TRANS64.RED RZ, [R3+URZ], R4 ;  /* 0x0000000403ffa9a7 */ /* 0x0003e200080004ff */
[----:B------:R-:W-:Y:S01]  /*2ab0*/  UIADD3 UR4, UPT, UPT, UR5, 0x1, URZ ;  /* 0x0000000105047890 */ /* 0x000fe2000fffe0ff */
[----:B------:R-:W-:-:S03]  /*2ac0*/  VIADD R8, R8, 0x1 ;  /* 0x0000000108087836 */ /* 0x000fc60000000000 */
[----:B------:R-:W-:Y:S02]  /*2ad0*/  UISETP.NE.AND UP0, UPT, UR4, 0x2, UPT ;  /* 0x000000020400788c */ /* 0x000fe4000bf05270 */
[----:B------:R-:W-:Y:S06]  /*2ae0*/  UGETNEXTWORKID.BROADCAST [UR8], [UR9] ;  /* 0x00000000080073ca */ /* 0x000fec0008000100 */
[----:B------:R-:W-:Y:S01]  /*2af0*/  USEL UR7, URZ, 0x1, UP0 ;  /* 0x00000001ff077887 */ /* 0x000fe20008000000 */
[----:B------:R-:W-:Y:S01]  /*2b00*/  ISETP.NE.AND P0, PT, R8, 0x2, PT ;  /* 0x000000020800780c */ /* 0x000fe20003f05270 */
[----:B------:R-:W-:Y:S01]  /*2b10*/  USEL UR5, UR4, URZ, UP0 ;  /* 0x000000ff04057287 */ /* 0x000fe20008000000 */
[----:B------:R-:W2:Y:S03]  /*2b20*/  SYNCS.PHASECHK.TRANS64.TRYWAIT P1, [R2+URZ+0x80], R5 ;  /* 0x00008005020075a7 */ /* 0x000ea600080211ff */
[----:B------:R-:W-:Y:S01]  /*2b30*/  LOP3.LUT R12, R12, UR7, RZ, 0x3c, !PT ;  /* 0x000000070c0c7c12 */ /* 0x000fe2000f8e3cff */
[----:B-12---:R-:W-:Y:S07]  /*2b40*/  @!P1 BRA `(.L_x_49) ;  /* 0x0000006c00209947 */ /* 0x006fee0003800000 */
.L_x_142:
[C---:B------:R-:W-:Y:S01]  /*2b50*/  LEA R4, R11.reuse, UR6, 0x4 ;  /* 0x000000060b047c11 */ /* 0x040fe2000f8e20ff */
[----:B-1----:R-:W-:Y:S01]  /*2b60*/  VIADD R2, R2, 0x90 ;  /* 0x0000009002027836 */ /* 0x002fe20000000000 */
[----:B------:R-:W-:Y:S01]  /*2b70*/  SEL R8, R8, RZ, P0 ;  /* 0x000000ff08087207 */ /* 0x000fe20000000000 */
[----:B------:R-:W-:-:S03]  /*2b80*/  VIADD R11, R11, 0x1 ;  /* 0x000000010b0b7836 */ /* 0x000fc60000000000 */
[----:B------:R-:W1:Y:S01]  /*2b90*/  LDS.128 R4, [R4+0x110] ;  /* 0x0001100004047984 */ /* 0x000e620000000c00 */
[----:B------:R-:W-:Y:S02]  /*2ba0*/  PRMT R2, RZ, 0x654, R2 ;  /* 0x00000654ff027816 */ /* 0x000fe40000000002 */
[C---:B------:R-:W-:Y:S01]  /*2bb0*/  ISETP.NE.AND P1, PT, R11.reuse, 0x2, PT ;  /* 0x000000020b00780c */ /* 0x040fe20003f25270 */
[----:B------:R-:W-:Y:S01]  /*2bc0*/  @!PT LDS RZ, [RZ] ;  /* 0x00000000fffff984 */ /* 0x000fe20000000800 */
[----:B------:R-:W-:Y:S01]  /*2bd0*/  @!PT LDS RZ, [RZ] ;  /* 0x00000000fffff984 */ /* 0x000fe20000000800 */
[----:B------:R-:W-:Y:S01]  /*2be0*/  @!PT LDS RZ, [RZ] ;  /* 0x00000000fffff984 */ /* 0x000fe20000000800 */
[----:B------:R-:W-:Y:S01]  /*2bf0*/  @!PT LDS RZ, [RZ] ;  /* 0x00000000fffff984 */ /* 0x000fe20000000800 */
[----:B------:R2:W-:Y:S06]  /*2c00*/  MEMBAR.ALL.CTA ;  /* 0x0000000000007992 */ /* 0x0005ec0000008000 */
[----:B--2---:R-:W2:Y:S01]  /*2c10*/  FENCE.VIEW.ASYNC.S ;  /* 0x00000000000073c6 */ /* 0x004ea20000000000 */
[----:B------:R-:W-:Y:S01]  /*2c20*/  SEL R11, R11, RZ, P1 ;  /* 0x000000ff0b0b7207 */ /* 0x000fe20000800000 */
[----:B--2---:R2:W-:Y:S01]  /*2c30*/  SYNCS.ARRIVE.TRANS64.RED.A1T0 RZ, [R2+URZ], RZ ;  /* 0x000000ff02ff79a7 */ /* 0x0045e200081004ff */
[----:B-1----:R-:W-:-:S02]  /*2c40*/  LOP3.LUT P3, RZ, R6, 0x1, RZ, 0xc0, !PT ;  /* 0x0000000106ff7812 */ /* 0x002fc4000786c0ff */
[----:B------:R-:W-:-:S04]  /*2c50*/  SEL R5, RZ, 0x1, P1 ;  /* 0x00000001ff057807 */ /* 0x000fc80000800000 */
[----:B------:R-:W-:Y:S02]  /*2c60*/  LOP3.LUT R10, R10, R5, RZ, 0x3c, !PT ;  /* 0x000000050a0a7212 */ /* 0x000fe400078e3cff */
[----:B--2---:R-:W-:-:S04]  /*2c70*/  SEL R2, RZ, 0x1, P0 ;  /* 0x00000001ff027807 */ /* 0x004fc80000000000 */
[----:B------:R-:W-:Y:S01]  /*2c80*/  LOP3.LUT R9, R9, R2, RZ, 0x3c, !PT ;  /* 0x0000000209097212 */ /* 0x000fe200078e3cff */
[----:B------:R-:W-:Y:S06]  /*2c90*/  @P3 BRA `(.L_x_50) ;  /* 0xfffffffc002c3947 */ /* 0x000fec000383ffff */
[----:B------:R-:W-:Y:S01]  /*2ca0*/  ULEA UR4, UR5, UR6, 0x3 ;  /* 0x0000000605047291 */ /* 0x000fe2000f8e18ff */
[----:B------:R-:W-:-:S08]  /*2cb0*/  SHF.L.U32 R3, R12, 0x1f, RZ ;  /* 0x0000001f0c037819 */ /* 0x000fd000000006ff */
[----:B------:R-:W1:Y:S02]  /*2cc0*/  SYNCS.PHASECHK.TRANS64 P0, [UR4+0x90], R3 ;  /* 0x00009003ff0075a7 */ /* 0x000e640008001004 */
[----:B-1----:R-:W-:Y:S05]  /*2cd0*/  @P0 BRA `(.L_x_51) ;  /* 0x0000000000080947 */ /* 0x002fea0003800000 */
[----:B------:R-:W1:Y:S02]  /*2ce0*/  SYNCS.PHASECHK.TRANS64.TRYWAIT P0, [UR4+0x90], R3 ;  /* 0x00009003ff0075a7 */ /* 0x000e640008001104 */
[----:B-1----:R-:W-:Y:S05]  /*2cf0*/  @!P0 BRA `(.L_x_52) ;  /* 0x0000006800c88947 */ /* 0x002fea0003800000 */
.L_x_51:
[----:B------:R-:W-:-:S04]  /*2d00*/  UIADD3 UR7, UPT, UPT, UR5, 0x1, URZ ;  /* 0x0000000105077890 */ /* 0x000fc8000fffe0ff */
[----:B------:R-:W-:-:S04]  /*2d10*/  UISETP.NE.AND UP0, UPT, UR7, 0x2, UPT ;  /* 0x000000020700788c */ /* 0x000fc8000bf05270 */
[----:B------:R-:W-:Y:S02]  /*2d20*/  USEL UR8, URZ, 0x1, UP0 ;  /* 0x00000001ff087887 */ /* 0x000fe40008000000 */
[----:B------:R-:W-:-:S04]  /*2d30*/  USEL UR7, UR7, URZ, UP0 ;  /* 0x000000ff07077287 */ /* 0x000fc80008000000 */
[----:B------:R-:W-:Y:S01]  /*2d40*/  ULEA UR7, UR7, UR6, 0x3 ;  /* 0x0000000607077291 */ /* 0x000fe2000f8e18ff */
[----:B-1----:R-:W-:-:S04]  /*2d50*/  LOP3.LUT R3, R12, UR8, RZ, 0x3c, !PT ;  /* 0x000000080c037c12 */ /* 0x002fc8000f8e3cff */
[----:B------:R-:W-:-:S04]  /*2d60*/  SHF.L.U32 R0, R3, 0x1f, RZ ;  /* 0x0000001f03007819 */ /* 0x000fc800000006ff */
[----:B------:R-:W1:Y:S02]  /*2d70*/  SYNCS.PHASECHK.TRANS64 P0, [UR7+0x90], R0 ;  /* 0x00009000ff0075a7 */ /* 0x000e640008001007 */
[----:B-1----:R-:W-:Y:S05]  /*2d80*/  @P0 EXIT ;  /* 0x000000000000094d */ /* 0x002fea0003800000 */
[----:B------:R-:W-:Y:S02]  /*2d90*/  SHF.L.U32 R3, R3, 0x1f, RZ ;  /* 0x0000001f03037819 */ /* 0x000fe400000006ff */
[----:B------:R-:W-:-:S07]  /*2da0*/  MOV R0, UR7 ;  /* 0x0000000700007c02 */ /* 0x000fce0008000f00 */
.L_x_53:
[----:B-1----:R1:W2:Y:S02]  /*2db0*/  SYNCS.PHASECHK.TRANS64.TRYWAIT P0, [R0+URZ+0x90], R3 ;  /* 0x00009003000075a7 */ /* 0x0022a400080011ff */
[----:B--2---:R-:W-:Y:S05]  /*2dc0*/  @!P0 NANOSLEEP.SYNCS 0x989680 ;  /* 0x009896800000895d */ /* 0x004fea0003900000 */
[----:B------:R-:W2:Y:S02]  /*2dd0*/  @!P0 SYNCS.PHASECHK.TRANS64 P0, [R0+URZ+0x90], R3 ;  /* 0x00009003000085a7 */ /* 0x000ea400080010ff */
[----:B--2---:R-:W-:Y:S05]  /*2de0*/  @P0 EXIT ;  /* 0x000000000000094d */ /* 0x004fea0003800000 */
[----:B------:R-:W-:Y:S05]  /*2df0*/  BRA `(.L_x_53) ;  /* 0xfffffffc00ec7947 */ /* 0x000fea000383ffff */
.L_x_46:
[----:B------:R-:W-:Y:S05]  /*2e00*/  BRA.U UP4, `(.L_x_54) ;  /* 0x0000000d04847547 */ /* 0x000fea000b800000 */
[----:B------:R-:W1:Y:S01]  /*2e10*/  S2UR UR7, SR_CgaCtaId ;  /* 0x00000000000779c3 */ /* 0x000e620000008800 */
[----:B------:R-:W-:Y:S01]  /*2e20*/  UMOV UR4, 0x40 ;  /* 0x0000004000047882 */ /* 0x000fe20000000000 */
[----:B------:R-:W-:Y:S01]  /*2e30*/  NOP ;  /* 0x0000000000007918 */ /* 0x000fe20000000000 */
[----:B------:R-:W-:Y:S01]  /*2e40*/  UMOV UR6, 0x400 ;  /* 0x0000040000067882 */ /* 0x000fe20000000000 */
[----:B-1----:R-:W-:Y:S02]  /*2e50*/  ULEA UR5, UR7, UR4, 0x18 ;  /* 0x0000000407057291 */ /* 0x002fe4000f8ec0ff */
[----:B------:R-:W-:-:S07]  /*2e60*/  ULEA UR6, UR7, UR6, 0x18 ;  /* 0x0000000607067291 */ /* 0x000fce000f8ec0ff */
[----:B------:R-:W1:Y:S02]  /*2e70*/  LDS.U8 R0, [UR5+0x1c] ;  /* 0x00001c05ff007984 */ /* 0x000e640008000000 */
[----:B-1----:R-:W-:-:S13]  /*2e80*/  ISETP.NE.AND P0, PT, R0, RZ, PT ;  /* 0x000000ff0000720c */ /* 0x002fda0003f05270 */
[----:B------:R-:W-:Y:S05]  /*2e90*/  @P0 BRA `(.L_x_55) ;  /* 0x0000000000580947 */ /* 0x000fea0003800000 */
[----:B------:R-:W-:-:S13]  /*2ea0*/  ELECT P0, URZ, PT ;  /* 0x0000000000ff782f */ /* 0x000fda0003800000 */
[----:B------:R-:W-:Y:S05]  /*2eb0*/  @!P0 BRA `(.L_x_56) ;  /* 0x0000000000608947 */ /* 0x000fea0003800000 */
[----:B------:R-:W-:Y:S01]  /*2ec0*/  UMOV UR4, 0x10 ;  /* 0x0000001000047882 */ /* 0x000fe20000000000 */
[----:B------:R-:W-:Y:S01]  /*2ed0*/  HFMA2 R0, -RZ, RZ, 0, 5.9604644775390625e-08 ;  /* 0x00000001ff007431 */ /* 0x000fe200000001ff */
[----:B------:R-:W-:-:S03]  /*2ee0*/  MOV R3, 0xffff ;  /* 0x0000ffff00037802 */ /* 0x000fc60000000f00 */
[----:B------:R-:W-:Y:S04]  /*2ef0*/  DEPBAR.LE SB1, 0x36 ;  /* 0x00009d800000791a */ /* 0x000fe80000000000 */
[----:B------:R-:W1:Y:S02]  /*2f00*/  UTCATOMSWS.FIND_AND_SET.ALIGN UP0, UR4, UR4 ;  /* 0x00000004000475e3 */ /* 0x000e640008000800 */
[----:B-1----:R-:W-:Y:S01]  /*2f10*/  MOV R4, UR4 ;  /* 0x0000000400047c02 */ /* 0x002fe20008000f00 */
[----:B------:R-:W-:Y:S06]  /*2f20*/  BRA.U UP0, `(.L_x_57) ;  /* 0x0000000100187547 */ /* 0x000fec000b800000 */
.L_x_58:
[----:B------:R-:W-:Y:S05]  /*2f30*/  NANOSLEEP 0x64 ;  /* 0x000000640000795d */ /* 0x000fea0003800000 */
[----:B------:R-:W-:-:S05]  /*2f40*/  UMOV UR4, 0x10 ;  /* 0x0000001000047882 */ /* 0x000fca0000000000 */
[----:B------:R-:W-:Y:S04]  /*2f50*/  DEPBAR.LE SB1, 0x36 ;  /* 0x00009d800000791a */ /* 0x000fe80000000000 */
[----:B------:R-:W1:Y:S02]  /*2f60*/  UTCATOMSWS.FIND_AND_SET.ALIGN UP0, UR4, UR4 ;  /* 0x00000004000475e3 */ /* 0x000e640008000800 */
[----:B-1----:R-:W-:Y:S01]  /*2f70*/  MOV R4, UR4 ;  /* 0x0000000400047c02 */ /* 0x002fe20008000f00 */
[----:B------:R-:W-:Y:S05]  /*2f80*/  BRA.U !UP0, `(.L_x_58) ;  /* 0xfffffffd08e87547 */ /* 0x000fea000b83ffff */
.L_x_57:
[-C--:B------:R-:W-:Y:S02]  /*2f90*/  SHF.L.U32 R3, R3, R4.reuse, RZ ;  /* 0x0000000403037219 */ /* 0x080fe400000006ff */
[----:B------:R-:W-:Y:S01]  /*2fa0*/  SHF.L.U32 R0, R0, R4, RZ ;  /* 0x0000000400007219 */ /* 0x000fe200000006ff */
[----:B------:R-:W-:Y:S02]  /*2fb0*/  IMAD.SHL.U32 R4, R4, 0x20, RZ ;  /* 0x0000002004047824 */ /* 0x000fe400078e00ff */
[----:B------:R1:W-:Y:S04]  /*2fc0*/  ATOMS.OR RZ, [UR5+0x14], R3 ;  /* 0x00001403ffff798c */ /* 0x0003e8000b000005 */
[----:B------:R1:W-:Y:S04]  /*2fd0*/  ATOMS.OR RZ, [UR5+0x18], R0 ;  /* 0x00001800ffff798c */ /* 0x0003e8000b000005 */
[----:B------:R1:W-:Y:S01]  /*2fe0*/  STS [UR6+0x130], R4 ;  /* 0x00013004ff007988 */ /* 0x0003e20008000806 */
[----:B------:R-:W-:Y:S05]  /*2ff0*/  BRA `(.L_x_56) ;  /* 0x0000000000107947 */ /* 0x000fea0003800000 */
.L_x_55:
[----:B------:R-:W-:Y:S02]  /*3000*/  MOV R0, 0xffffffff ;  /* 0xffffffff00007802 */ /* 0x000fe40000000f00 */
[----:B------:R-:W-:-:S03]  /*3010*/  MOV R4, 0x3040 ;  /* 0x0000304000047802 */ /* 0x000fc60000000f00 */
[----:B------:R1:W-:Y:S04]  /*3020*/  STS [UR6+0x130], R0 ;  /* 0x00013000ff007988 */ /* 0x0003e80008000806 */
[----:B-1---5:R-:W-:Y:S05]  /*3030*/  CALL.REL.NOINC `($__internal_1_$__cuda_sm10x_tcgen05_guardrail_trap_phase_invalid_during_alloc) ;  /* 0x00000070000c7944 */ /* 0x022fea0003c00000 */
.L_x_56:
[----:B------:R-:W-:Y:S05]  /*3040*/  WARPSYNC.ALL ;  /* 0x0000000000007948 */ /* 0x000fea0003800000 */
[----:B------:R-:W2:Y:S01]  /*3050*/  S2UR UR4, SR_CgaCtaId ;  /* 0x00000000000479c3 */ /* 0x000ea20000008800 */
[----:B------:R-:W-:Y:S01]  /*3060*/  UMOV UR13, 0x400 ;  /* 0x00000400000d7882 */ /* 0x000fe20000000000 */
[----:B------:R-:W-:-:S06]  /*3070*/  NOP ;  /* 0x0000000000007918 */ /* 0x000fcc0000000000 */
[----:B------:R-:W-:Y:S06]  /*3080*/  BAR.ARV 0x6, 0xa0 ;  /* 0x0182800000007b1d */ /* 0x000fec0000002000 */
[----:B------:R-:W3:Y:S01]  /*3090*/  LDCU UR5, c[0x0][0x38c] ;  /* 0x00007180ff0577ac */ /* 0x000ee20008000800 */
[----:B------:R-:W-:Y:S01]  /*30a0*/  LOP3.LUT R2, R2, 0xffff, RZ, 0xc0, !PT ;  /* 0x0000ffff02027812 */ /* 0x000fe200078ec0ff */
[----:B------:R-:W-:Y:S01]  /*30b0*/  IMAD.MOV.U32 R11, RZ, RZ, 0x1 ;  /* 0x00000001ff0b7424 */ /* 0x000fe200078e00ff */
[----:B------:R-:W-:Y:S01]  /*30c0*/  CS2R R8, SRZ ;  /* 0x0000000000087805 */ /* 0x000fe2000001ff00 */
[----:B------:R-:W4:Y:S01]  /*30d0*/  LDCU UR8, c[0x0][0x38c] ;  /* 0x00007180ff0877ac */ /* 0x000f220008000800 */
[----:B------:R-:W-:Y:S01]  /*30e0*/  R2UR UR15, R2 ;  /* 0x00000000020f72ca */ /* 0x000fe200000e0000 */
[----:B------:R-:W-:Y:S01]  /*30f0*/  IMAD.MOV.U32 R10, RZ, RZ, RZ ;  /* 0x000000ffff0a7224 */ /* 0x000fe200078e00ff */
[----:B------:R-:W-:Y:S01]  /*3100*/  UMOV UR18, URZ ;  /* 0x000000ff00127c82 */ /* 0x000fe20008000000 */
[----:B------:R-:W-:Y:S01]  /*3110*/  UMOV UR10, URZ ;  /* 0x000000ff000a7c82 */ /* 0x000fe20008000000 */
[----:B--2---:R-:W-:Y:S01]  /*3120*/  ULEA UR13, UR4, UR13, 0x18 ;  /* 0x0000000d040d7291 */ /* 0x004fe2000f8ec0ff */
[----:B------:R-:W-:Y:S01]  /*3130*/  UMOV UR20, 0x0 ;  /* 0x0000000000147882 */ /* 0x000fe20000000000 */
[----:B------:R-:W-:-:S02]  /*3140*/  UMOV UR21, 0x4400490 ;  /* 0x0440049000157882 */ /* 0x000fc40000000000 */
[----:B------:R-:W-:Y:S02]  /*3150*/  UIADD3 UR6, UPT, UPT, UR13, 0x6400, URZ ;  /* 0x000064000d067890 */ /* 0x000fe4000fffe0ff */
[----:B------:R-:W-:Y:S02]  /*3160*/  UIADD3 UR7, UPT, UPT, UR13, 0x7c00, URZ ;  /* 0x00007c000d077890 */ /* 0x000fe4000fffe0ff */
[----:B---3--:R-:W-:Y:S01]  /*3170*/  UIADD3 UR5, UPT, UPT, UR5, 0x1f, URZ ;  /* 0x0000001f05057890 */ /* 0x008fe2000fffe0ff */
[----:B-1----:R-:W1:Y:S01]  /*3180*/  LDS R0, [UR13+0x130] ;  /* 0x0001300dff007984 */ /* 0x002e620008000800 */
[----:B------:R-:W-:Y:S02]  /*3190*/  USHF.R.U32.HI UR6, URZ, 0x4, UR6 ;  /* 0x00000004ff067899 */ /* 0x000fe40008011606 */
[----:B------:R-:W-:Y:S02]  /*31a0*/  USHF.R.S32.HI UR4, URZ, 0x1f, UR5 ;  /* 0x0000001fff047899 */ /* 0x000fe40008011405 */
[----:B------:R-:W-:-:S02]  /*31b0*/  ULOP3.LUT UR6, UR6, 0x3fff, URZ, 0xc0, !UPT ;  /* 0x00003fff06067892 */ /* 0x000fc4000f8ec0ff */
[----:B------:R-:W-:Y:S02]  /*31c0*/  ULEA.HI UR4, UR4, UR5, URZ, 0x5 ;  /* 0x0000000504047291 */ /* 0x000fe4000f8f28ff */
[----:B------:R-:W-:Y:S02]  /*31d0*/  USHF.R.U32.HI UR5, URZ, 0x4, UR7 ;  /* 0x00000004ff057899 */ /* 0x000fe40008011607 */
[----:B------:R-:W-:Y:S02]  /*31e0*/  USHF.R.S32.HI UR22, URZ, 0x5, UR4 ;  /* 0x00000005ff167899 */ /* 0x000fe40008011404 */
[----:B------:R-:W-:Y:S02]  /*31f0*/  ULOP3.LUT UR5, UR5, 0x3fff, URZ, 0xc0, !UPT ;  /* 0x00003fff05057892 */ /* 0x000fe4000f8ec0ff */
[----:B------:R-:W-:Y:S02]  /*3200*/  UISETP.LT.AND UP0, UPT, UR22, 0x1, UPT ;  /* 0x000000011600788c */ /* 0x000fe4000bf01270 */
[----:B------:R-:W-:-:S02]  /*3210*/  ULOP3.LUT UR16, UR6, 0x10000, URZ, 0xfc, !UPT ;  /* 0x0001000006107892 */ /* 0x000fc4000f8efcff */
[----:B------:R-:W-:Y:S02]  /*3220*/  USEL UR23, UR22, 0x1, !UP0 ;  /* 0x0000000116177887 */ /* 0x000fe4000c000000 */
[----:B------:R-:W-:Y:S02]  /*3230*/  ULOP3.LUT UR17, UR5, 0x10000, URZ, 0xfc, !UPT ;  /* 0x0001000005117892 */ /* 0x000fe4000f8efcff */
[----:B------:R-:W-:Y:S02]  /*3240*/  UIADD3 UR23, UPT, UPT, -UR23, URZ, URZ ;  /* 0x000000ff17177290 */ /* 0x000fe4000fffe1ff */
[----:B----4-:R-:W-:Y:S01]  /*3250*/  UISETP.GE.AND UP4, UPT, UR8, 0x1, UPT ;  /* 0x000000010800788c */ /* 0x010fe2000bf86270 */
[----:B-1----:R-:W-:-:S15]  /*3260*/  R2UR UR24, R0 ;  /* 0x00000000001872ca */ /* 0x002fde00000e0000 */
.L_x_65:
[----:B------:R-:W-:Y:S02]  /*3270*/  LEA R0, R10, UR13, 0x3 ;  /* 0x0000000d0a007c11 */ /* 0x000fe4000f8e18ff */
[----:B------:R-:W-:Y:S02]  /*3280*/  SHF.L.U32 R5, R9, 0x1f, RZ ;  /* 0x0000001f09057819 */ /* 0x000fe400000006ff */
[----:B------:R-:W-:Y:S01]  /*3290*/  PLOP3.LUT P0, PT, PT, PT, UP4, 0x80, 0x8 ;  /* 0x000000000008781c */ /* 0x000fe20003f0f048 */
[----:B------:R-:W-:Y:S01]  /*32a0*/  VIADD R3, R0, 0x90 ;  /* 0x0000009000037836 */ /* 0x000fe20000000000 */
[----:B-1----:R-:W1:Y:S02]  /*32b0*/  SYNCS.PHASECHK.TRANS64.TRYWAIT P1, [R0+URZ+0x80], R5 ;  /* 0x00008005000075a7 */ /* 0x002e6400080211ff */
[----:B-1-3--:R-:W-:Y:S09]  /*32c0*/  @!P1 BRA `(.L_x_59) ;  /* 0x00000064006c9947 */ /* 0x00aff20003800000 */
.L_x_144:
[----:B------:R-:W-:Y:S01]  /*32d0*/  LEA R4, R10, UR13, 0x4 ;  /* 0x0000000d0a047c11 */ /* 0x000fe2000f8e20ff */
[----:B------:R-:W-:Y:S01]  /*32e0*/  @UP4 ULEA UR4, UR10, UR13, 0x3 ;  /* 0x0000000d0a044291 */ /* 0x000fe2000f8e18ff */
[----:B------:R-:W-:Y:S01]  /*32f0*/  PLOP3.LUT P2, PT, PT, PT, PT, 0x80, 0x8 ;  /* 0x000000000008781c */ /* 0x000fe20003f4f070 */
[----:B------:R-:W-:Y:S01]  /*3300*/  ULEA UR19, UR18, UR13, 0x3 ;  /* 0x0000000d12137291 */ /* 0x000fe2000f8e18ff */
[----:B------:R-:W-:Y:S02]  /*3310*/  PRMT R3, RZ, 0x654, R3 ;  /* 0x00000654ff037816 */ /* 0x000fe40000000003 */
[----:B-1----:R-:W1:Y:S01]  /*3320*/  LDS.128 R4, [R4+0x110] ;  /* 0x0001100004047984 */ /* 0x002e620000000c00 */
[----:B------:R-:W-:Y:S02]  /*3330*/  @P0 SHF.L.U32 R2, R8, 0x1f, RZ ;  /* 0x0000001f08020819 */ /* 0x000fe400000006ff */
[----:B------:R-:W-:Y:S01]  /*3340*/  SHF.L.U32 R0, R11, 0x1f, RZ ;  /* 0x0000001f0b007819 */ /* 0x000fe200000006ff */
[----:B------:R-:W-:Y:S01]  /*3350*/  @!PT LDS RZ, [RZ] ;  /* 0x00000000fffff984 */ /* 0x000fe20000000800 */
[----:B------:R-:W-:Y:S01]  /*3360*/  @!PT LDS RZ, [RZ] ;  /* 0x00000000fffff984 */ /* 0x000fe20000000800 */
[----:B------:R-:W-:Y:S01]  /*3370*/  @!PT LDS RZ, [RZ] ;  /* 0x00000000fffff984 */ /* 0x000fe20000000800 */
[----:B------:R-:W-:Y:S01]  /*3380*/  @!PT LDS RZ, [RZ] ;  /* 0x00000000fffff984 */ /* 0x000fe20000000800 */
[----:B------:R2:W-:Y:S06]  /*3390*/  MEMBAR.ALL.CTA ;  /* 0x0000000000007992 */ /* 0x0005ec0000008000 */
[----:B--2---:R-:W2:Y:S02]  /*33a0*/  FENCE.VIEW.ASYNC.S ;  /* 0x00000000000073c6 */ /* 0x004ea40000000000 */
[----:B--2---:R2:W-:Y:S01]  /*33b0*/  SYNCS.ARRIVE.TRANS64.RED.A1T0 RZ, [R3+URZ], RZ ;  /* 0x000000ff03ff79a7 */ /* 0x0045e200081004ff */
[----:B------:R2:W3:Y:S01]  /*33c0*/  @P0 SYNCS.PHASECHK.TRANS64.TRYWAIT P2, [UR4], R2 ;  /* 0x00000002ff0005a7 */ /* 0x0004e20008041104 */
[----:B-1----:R-:W-:Y:S01]  /*33d0*/  LOP3.LUT P1, RZ, R6, 0x1, RZ, 0xc0, !PT ;  /* 0x0000000106ff7812 */ /* 0x002fe2000782c0ff */
[----:B------:R-:W1:Y:S02]  /*33e0*/  SYNCS.PHASECHK.TRANS64.TRYWAIT P0, [UR19+0xc0], R0 ;  /* 0x0000c000ff0075a7 */ /* 0x000e640008001113 */
[----:B-123--:R-:W-:Y:S10]  /*33f0*/  @!P0 BRA `(.L_x_60) ;  /* 0x0000006400348947 */ /* 0x00eff40003800000 */
.L_x_146:
[----:B------:R-:W-:Y:S01]  /*3400*/  IADD3 R10, PT, PT, R10, 0x1, RZ ;  /* 0x000000010a0a7810 */ /* 0x000fe20007ffe0ff */
[----:B------:R-:W-:Y:S06]  /*3410*/  BRA.U !UP4, `(.L_x_61) ;  /* 0x000000010ca07547 */ /* 0x000fec000b800000 */
[----:B------:R-:W-:Y:S02]  /*3420*/  ULEA.HI UR4, UR18, UR18, URZ, 0x1 ;  /* 0x0000001212047291 */ /* 0x000fe4000f8f08ff */
[----:B------:R-:W-:Y:S02]  /*3430*/  UPLOP3.LUT UP2, UPT, UPT, UPT, UPT, 0x40, 0x4 ;  /* 0x000000000004789c */ /* 0x000fe40003f4e870 */
[----:B------:R-:W-:Y:S02]  /*3440*/  USHF.L.U32 UR5, UR4, 0x7, URZ ;  /* 0x0000000704057899 */ /* 0x000fe400080006ff */
[----:B------:R-:W-:Y:S02]  /*3450*/  ULOP3.LUT UR14, UR4, 0xffe, URZ, 0xc0, !UPT ;  /* 0x00000ffe040e7892 */ /* 0x000fe4000f8ec0ff */
[----:B------:R-:W-:Y:S02]  /*3460*/  ULOP3.LUT UR4, UR5, 0xffffff00, URZ, 0xc0, !UPT ;  /* 0xffffff0005047892 */ /* 0x000fe4000f8ec0ff */
[----:B------:R-:W-:-:S02]  /*3470*/  UIADD3 UR14, UPT, UPT, -UR14, UR18, URZ ;  /* 0x000000120e0e7290 */ /* 0x000fc4000fffe1ff */
[----:B------:R-:W-:Y:S01]  /*3480*/  UIADD3 UR4, UPT, UPT, UR24, UR4, URZ ;  /* 0x0000000418047290 */ /* 0x000fe2000fffe0ff */
[----:B------:R-:W-:Y:S01]  /*3490*/  UMOV UR12, UR23 ;  /* 0x00000017000c7c82 */ /* 0x000fe20008000000 */
[----:B------:R-:W-:Y:S02]  /*34a0*/  UMOV UR11, UR22 ;  /* 0x00000016000b7c82 */ /* 0x000fe40008000000 */
[----:B------:R-:W-:Y:S01]  /*34b0*/  ULEA UR14, UR14, UR4, 0x14 ;  /* 0x000000040e0e7291 */ /* 0x000fe2000f8ea0ff */
[----:B------:R-:W-:-:S11]  /*34c0*/  UMOV UR5, UR10 ;  /* 0x0000000a00057c82 */ /* 0x000fd60008000000 */
.L_x_64:
[----:B------:R-:W-:Y:S02]  /*34d0*/  UIADD3 UR12, UPT, UPT, UR12, 0x1, URZ ;  /* 0x000000010c0c7890 */ /* 0x000fe4000fffe0ff */
[----:B--2---:R-:W-:Y:S02]  /*34e0*/  ULEA UR6, UR5, UR13, 0x3 ;  /* 0x0000000d05067291 */ /* 0x004fe4000f8e18ff */
[----:B------:R-:W-:Y:S01]  /*34f0*/  UISETP.NE.AND UP3, UPT, UR12, URZ, UPT ;  /* 0x000000ff0c00728c */ /* 0x000fe2000bf65270 */
[----:B---3--:R-:W-:Y:S10]  /*3500*/  @P2 BRA `(.L_x_62) ;  /* 0x00000000000c2947 */ /* 0x008ff40003800000 */
[----:B-1----:R-:W-:Y:S04]  /*3510*/  SHF.L.U32 R3, R8, 0x1f, RZ ;  /* 0x0000001f08037819 */ /* 0x002fe800000006ff */
[----:B------:R-:W1:Y:S02]  /*3520*/  SYNCS.PHASECHK.TRANS64.TRYWAIT P0, [UR6], R3 ;  /* 0x00000003ff0075a7 */ /* 0x000e640008001106 */
[----:B-1----:R-:W-:Y:S05]  /*3530*/  @!P0 BRA `(.L_x_63) ;  /* 0x0000006000fc8947 */ /* 0x002fea0003800000 */
.L_x_62:
[----:B------:R-:W-:Y:S01]  /*3540*/  UISETP.NE.AND UP0, UPT, UR11, 0x1, UPT ;  /* 0x000000010b00788c */ /* 0x000fe2000bf05270 */
[----:B------:R-:W-:Y:S01]  /*3550*/  PLOP3.LUT P2, PT, PT, PT, PT, 0x80, 0x8 ;  /* 0x000000000008781c */ /* 0x000fe20003f4f070 */
[----:B------:R-:W-:Y:S02]  /*3560*/  UIADD3 UR4, UPT, UPT, UR5, 0x1, URZ ;  /* 0x0000000105047890 */ /* 0x000fe4000fffe0ff */
[----:B------:R-:W-:Y:S02]  /*3570*/  ULEA UR8, UR5, UR17, 0x9 ;  /* 0x0000001105087291 */ /* 0x000fe4000f8e48ff */
[----:B------:R-:W-:Y:S01]  /*3580*/  UISETP.NE.AND UP1, UPT, UR4, 0x3, UPT ;  /* 0x000000030400788c */ /* 0x000fe2000bf25270 */
[----:B------:R-:W-:Y:S01]  /*3590*/  PLOP3.LUT P0, PT, PT, PT, UP0, 0x80, 0x8 ;  /* 0x000000000008781c */ /* 0x000fe20003f0f008 */
[----:B------:R-:W-:Y:S02]  /*35a0*/  UIADD3 UR11, UPT, UPT, UR11, -0x1, URZ ;  /* 0xffffffff0b0b7890 */ /* 0x000fe4000fffe0ff */
[----:B------:R-:W-:Y:S02]  /*35b0*/  USEL UR7, URZ, 0x1, UP1 ;  /* 0x00000001ff077887 */ /* 0x000fe40008800000 */
[----:B------:R-:W-:Y:S01]  /*35c0*/  USEL UR10, UR4, URZ, UP1 ;  /* 0x000000ff040a7287 */ /* 0x000fe20008800000 */
[----:B------:R-:W-:Y:S03]  /*35d0*/  UMOV UR9, 0xc0004010 ;  /* 0xc000401000097882 */ /* 0x000fe60000000000 */
[----:B------:R-:W-:Y:S01]  /*35e0*/  @UP0 ULEA UR4, UR10, UR13, 0x3 ;  /* 0x0000000d0a040291 */ /* 0x000fe2000f8e18ff */
[----:B------:R-:W-:Y:S01]  /*35f0*/  LOP3.LUT R8, R8, UR7, RZ, 0x3c, !PT ;  /* 0x0000000708087c12 */ /* 0x000fe2000f8e3cff */
[----:B------:R-:W-:Y:S03]  /*3600*/  UMOV UR7, 0xc0004010 ;  /* 0xc000401000077882 */ /* 0x000fe60000000000 */
[----:B-1----:R-:W-:Y:S04]  /*3610*/  @P0 SHF.L.U32 R0, R8, 0x1f, RZ ;  /* 0x0000001f08000819 */ /* 0x002fe800000006ff */
[----:B------:R2:W3:Y:S01]  /*3620*/  @P0 SYNCS.PHASECHK.TRANS64.TRYWAIT P2, [UR4], R0 ;  /* 0x00000000ff0005a7 */ /* 0x0004e20008041104 */
[----:B------:R-:W-:Y:S02]  /*3630*/  UIADD3 UR4, UPT, UPT, UR6, 0x18, URZ ;  /* 0x0000001806047890 */ /* 0x000fe4000fffe0ff */
[----:B------:R-:W-:Y:S03]  /*3640*/  ULEA UR6, UR5, UR16, 0x7 ;  /* 0x0000001005067291 */ /* 0x000fe6000f8e38ff */
[----:B------:R-:W-:Y:S06]  /*3650*/  UMOV UR5, UR10 ;  /* 0x0000000a00057c82 */ /* 0x000fec0008000000 */
[----:B------:R2:W-:Y:S01]  /*3660*/  UTCQMMA gdesc[UR6], gdesc[UR8], tmem[UR14], tmem[UR20], idesc[UR21], UP2 ;  /* 0x00ff1408060075ea */ /* 0x0005e2000900030e */
[----:B------:R-:W-:Y:S01]  /*3670*/  UPLOP3.LUT UP2, UPT, UPT, UPT, UPT, 0x80, 0x8 ;  /* 0x000000000008789c */ /* 0x000fe20003f4f070 */
[----:B------:R2:W-:Y:S01]  /*3680*/  UTCBAR.MULTICAST [UR4], URZ, UR15 ;  /* 0x000000ff040073e9 */ /* 0x0005e2000800080f */
[----:B------:R-:W-:Y:S09]  /*3690*/  BRA.U UP3, `(.L_x_64) ;  /* 0xfffffffd038c7547 */ /* 0x000ff2000b83ffff */
.L_x_61:
[----:B--2---:R-:W-:Y:S01]  /*36a0*/  UIADD3 UR4, UPT, UPT, UR18, 0x1, URZ ;  /* 0x0000000112047890 */ /* 0x004fe2000fffe0ff */
[C---:B------:R-:W-:Y:S01]  /*36b0*/  ISETP.NE.AND P0, PT, R10.reuse, 0x2, PT ;  /* 0x000000020a00780c */ /* 0x040fe20003f05270 */
[----:B------:R-:W-:Y:S02]  /*36c0*/  UIADD3 UR5, UPT, UPT, UR19, 0xa0, URZ ;  /* 0x000000a013057890 */ /* 0x000fe4000fffe0ff */
[----:B------:R-:W-:Y:S01]  /*36d0*/  UISETP.NE.AND UP0, UPT, UR4, 0x4, UPT ;  /* 0x000000040400788c */ /* 0x000fe2000bf05270 */
[----:B-1----:R-:W-:Y:S02]  /*36e0*/  SEL R0, RZ, 0x1, P0 ;  /* 0x00000001ff007807 */ /* 0x002fe40000000000 */
[----:B------:R-:W-:Y:S01]  /*36f0*/  SEL R10, R10, RZ, P0 ;  /* 0x000000ff0a0a7207 */ /* 0x000fe20000000000 */
[----:B------:R-:W-:Y:S01]  /*3700*/  USEL UR6, URZ, 0x1, UP0 ;  /* 0x00000001ff067887 */ /* 0x000fe20008000000 */
[----:B------:R-:W-:Y:S01]  /*3710*/  LOP3.LUT R9, R9, R0, RZ, 0x3c, !PT ;  /* 0x0000000009097212 */ /* 0x000fe200078e3cff */
[----:B------:R-:W-:Y:S01]  /*3720*/  USEL UR18, UR4, URZ, UP0 ;  /* 0x000000ff04127287 */ /* 0x000fe20008000000 */
[----:B------:R1:W-:Y:S03]  /*3730*/  UTCBAR [UR5], URZ ;  /* 0x000000ff050073e9 */ /* 0x0003e600080000ff */
[----:B------:R-:W-:Y:S01]  /*3740*/  LOP3.LUT R11, R11, UR6, RZ, 0x3c, !PT ;  /* 0x000000060b0b7c12 */ /* 0x000fe2000f8e3cff */
[----:B------:R-:W-:Y:S07]  /*3750*/  @P1 BRA `(.L_x_65) ;  /* 0xfffffff800c41947 */ /* 0x000fee000383ffff */
[----:B------:R-:W2:Y:S01]  /*3760*/  S2UR UR8, SR_CgaCtaId ;  /* 0x00000000000879c3 */ /* 0x000ea20000008800 */
[----:B------:R-:W-:Y:S01]  /*3770*/  ELECT P0, URZ, PT ;  /* 0x0000000000ff782f */ /* 0x000fe20003800000 */
[----:B------:R-:W-:Y:S01]  /*3780*/  IMAD.MOV.U32 R0, RZ, RZ, 0x1 ;  /* 0x00000001ff007424 */ /* 0x000fe200078e00ff */
[----:B------:R-:W-:Y:S01]  /*3790*/  UIADD3 UR13, UPT, UPT, UR13, 0xc0, URZ ;  /* 0x000000c00d0d7890 */ /* 0x000fe2000fffe0ff */
[----:B------:R-:W-:Y:S01]  /*37a0*/  SHF.L.U32 R3, R11, 0x1f, RZ ;  /* 0x0000001f0b037819 */ /* 0x000fe200000006ff */
[----:B------:R-:W-:-:S03]  /*37b0*/  UMOV UR4, 0x40 ;  /* 0x0000004000047882 */ /* 0x000fc60000000000 */
[----:B------:R-:W-:Y:S01]  /*37c0*/  UVIRTCOUNT.DEALLOC.SMPOOL 0x80 ;  /* 0x000000800000784c */ /* 0x000fe20000000000 */
[----:B--2---:R-:W-:Y:S02]  /*37d0*/  ULEA UR8, UR8, UR4, 0x18 ;  /* 0x0000000408087291 */ /* 0x004fe4000f8ec0ff */
[----:B------:R-:W-:-:S07]  /*37e0*/  ULEA UR4, UR18, UR13, 0x3 ;  /* 0x0000000d12047291 */ /* 0x000fce000f8e18ff */
[----:B------:R2:W-:Y:S02]  /*37f0*/  @P0 STS.U8 [UR8+0x1c], R0 ;  /* 0x00001c00ff000988 */ /* 0x0005e40008000008 */
[----:B------:R-:W4:Y:S02]  /*3800*/  SYNCS.PHASECHK.TRANS64.TRYWAIT P0, [UR4], R3 ;  /* 0x00000003ff0075a7 */ /* 0x000f240008001104 */
[----:B--2-4-:R-:W-:Y:S05]  /*3810*/  @!P0 BRA `(.L_x_66) ;  /* 0x00000060005c8947 */ /* 0x014fea0003800000 */
.L_x_149:
[----:B------:R-:W-:-:S04]  /*3820*/  UIADD3 UR4, UPT, UPT, UR18, 0x1, URZ ;  /* 0x0000000112047890 */ /* 0x000fc8000fffe0ff */
[----:B------:R-:W-:-:S04]  /*3830*/  UISETP.NE.AND UP0, UPT, UR4, 0x4, UPT ;  /* 0x000000040400788c */ /* 0x000fc8000bf05270 */
[----:B------:R-:W-:Y:S02]  /*3840*/  USEL UR6, URZ, 0x1, UP0 ;  /* 0x00000001ff067887 */ /* 0x000fe40008000000 */
[----:B------:R-:W-:-:S04]  /*3850*/  USEL UR4, UR4, URZ, UP0 ;  /* 0x000000ff04047287 */ /* 0x000fc80008000000 */
[----:B-1----:R-:W-:Y:S01]  /*3860*/  ULEA UR5, UR4, UR13, 0x3 ;  /* 0x0000000d04057291 */ /* 0x002fe2000f8e18ff */
[----:B------:R-:W-:-:S04]  /*3870*/  LOP3.LUT R2, R11, UR6, RZ, 0x3c, !PT ;  /* 0x000000060b027c12 */ /* 0x000fc8000f8e3cff */
[----:B--2---:R-:W-:-:S04]  /*3880*/  SHF.L.U32 R3, R2, 0x1f, RZ ;  /* 0x0000001f02037819 */ /* 0x004fc800000006ff */
[----:B------:R-:W1:Y:S02]  /*3890*/  SYNCS.PHASECHK.TRANS64.TRYWAIT P0, [UR5], R3 ;  /* 0x00000003ff0075a7 */ /* 0x000e640008001105 */
[----:B-1----:R-:W-:Y:S05]  /*38a0*/  @!P0 BRA `(.L_x_67) ;  /* 0x0000006000508947 */ /* 0x002fea0003800000 */
.L_x_151:
        /* <DEDUP_REMOVED lines=9> */
.L_x_153:
[----:B------:R-:W-:-:S04]  /*3940*/  UIADD3 UR4, UPT, UPT, UR4, 0x1, URZ ;  /* 0x0000000104047890 */ /* 0x000fc8000fffe0ff */
[----:B------:R-:W-:-:S04]  /*3950*/  UISETP.NE.AND UP0, UPT, UR4, 0x4, UPT ;  /* 0x000000040400788c */ /* 0x000fc8000bf05270 */
[----:B------:R-:W-:Y:S02]  /*3960*/  USEL UR5, URZ, 0x1, UP0 ;  /* 0x00000001ff057887 */ /* 0x000fe40008000000 */
[----:B------:R-:W-:-:S04]  /*3970*/  USEL UR4, UR4, URZ, UP0 ;  /* 0x000000ff04047287 */ /* 0x000fc80008000000 */
[----:B------:R-:W-:Y:S01]  /*3980*/  ULEA UR4, UR4, UR13, 0x3 ;  /* 0x0000000d04047291 */ /* 0x000fe2000f8e18ff */
[----:B-1----:R-:W-:-:S04]  /*3990*/  LOP3.LUT R3, R2, UR5, RZ, 0x3c, !PT ;  /* 0x0000000502037c12 */ /* 0x002fc8000f8e3cff */
[----:B------:R-:W-:-:S04]  /*39a0*/  SHF.L.U32 R3, R3, 0x1f, RZ ;  /* 0x0000001f03037819 */ /* 0x000fc800000006ff */
[----:B------:R-:W1:Y:S02]  /*39b0*/  SYNCS.PHASECHK.TRANS64.TRYWAIT P0, [UR4], R3 ;  /* 0x00000003ff0075a7 */ /* 0x000e640008001104 */
[----:B-1----:R-:W-:Y:S05]  /*39c0*/  @!P0 BRA `(.L_x_69) ;  /* 0x0000006000388947 */ /* 0x002fea0003800000 */
.L_x_155:
[----:B------:R-:W-:Y:S01]  /*39d0*/  NOP ;  /* 0x0000000000007918 */ /* 0x000fe20000000000 */
[----:B-1----:R-:W1:Y:S01]  /*39e0*/  LDS R0, [UR8+0x14] ;  /* 0x00001408ff007984 */ /* 0x002e620008000800 */
[----:B------:R-:W-:Y:S01]  /*39f0*/  ULOP3.LUT UR4, UR24, 0xffff, URZ, 0xc0, !UPT ;  /* 0x0000ffff18047892 */ /* 0x000fe2000f8ec0ff */
[----:B------:R-:W-:Y:S01]  /*3a00*/  UMOV UR5, 0xffff ;  /* 0x0000ffff00057882 */ /* 0x000fe20000000000 */
[----:B------:R-:W-:Y:S02]  /*3a10*/  UMOV UR6, 0x1 ;  /* 0x0000000100067882 */ /* 0x000fe40000000000 */
[----:B------:R-:W-:-:S04]  /*3a20*/  USHF.R.U32.HI UR4, URZ, 0x5, UR4 ;  /* 0x00000005ff047899 */ /* 0x000fc80008011604 */
[----:B------:R-:W-:Y:S02]  /*3a30*/  USHF.L.U32 UR5, UR5, UR4, URZ ;  /* 0x0000000405057299 */ /* 0x000fe400080006ff */
[----:B------:R-:W-:-:S04]  /*3a40*/  USHF.L.U32 UR4, UR6, UR4, URZ ;  /* 0x0000000406047299 */ /* 0x000fc800080006ff */
[----:B-1----:R-:W-:-:S04]  /*3a50*/  LOP3.LUT R0, R0, UR5, RZ, 0xc0, !PT ;  /* 0x0000000500007c12 */ /* 0x002fc8000f8ec0ff */
[----:B------:R-:W-:-:S13]  /*3a60*/  ISETP.NE.AND P0, PT, R0, UR5, PT ;  /* 0x0000000500007c0c */ /* 0x000fda000bf05270 */
[----:B------:R-:W-:Y:S05]  /*3a70*/  @P0 BRA `(.L_x_70) ;  /* 0x0000000000580947 */ /* 0x000fea0003800000 */
[----:B------:R-:W1:Y:S02]  /*3a80*/  LDS R0, [UR8+0x18] ;  /* 0x00001808ff007984 */ /* 0x000e640008000800 */
[----:B-1----:R-:W-:-:S04]  /*3a90*/  LOP3.LUT R0, R0, UR4, RZ, 0xc0, !PT ;  /* 0x0000000400007c12 */ /* 0x002fc8000f8ec0ff */
[----:B------:R-:W-:-:S13]  /*3aa0*/  ISETP.NE.AND P0, PT, R0, UR4, PT ;  /* 0x0000000400007c0c */ /* 0x000fda000bf05270 */
[----:B------:R-:W-:Y:S05]  /*3ab0*/  @P0 BRA `(.L_x_71) ;  /* 0x00000000003c0947 */ /* 0x000fea0003800000 */
[----:B------:R-:W1:Y:S01]  /*3ac0*/  S2R R2, SR_LANEID ;  /* 0x0000000000027919 */ /* 0x000e620000000000 */
[----:B------:R-:W-:Y:S01]  /*3ad0*/  ULOP3.LUT UR5, URZ, UR5, URZ, 0x33, !UPT ;  /* 0x00000005ff057292 */ /* 0x000fe2000f8e33ff */
[----:B------:R-:W-:Y:S01]  /*3ae0*/  LOP3.LUT R4, RZ, UR4, RZ, 0x33, !PT ;  /* 0x00000004ff047c12 */ /* 0x000fe2000f8e33ff */
[----:B------:R-:W-:Y:S02]  /*3af0*/  VOTEU.ANY UR4, UPT, PT ;  /* 0x0000000000047886 */ /* 0x000fe400038e0100 */
[----:B------:R-:W-:Y:S01]  /*3b00*/  UFLO.U32 UR4, UR4 ;  /* 0x00000004000472bd */ /* 0x000fe200080e0000 */
[----:B------:R-:W2:Y:S01]  /*3b10*/  REDUX UR6, R4 ;  /* 0x00000000040673c4 */ /* 0x000ea20000000000 */
[----:B------:R-:W-:-:S06]  /*3b20*/  IMAD.U32 R0, RZ, RZ, UR5 ;  /* 0x00000005ff007e24 */ /* 0x000fcc000f8e00ff */
[----:B------:R4:W-:Y:S01]  /*3b30*/  UTCATOMSWS.AND URZ, UR5 ;  /* 0x0000000500ff79e3 */ /* 0x0009e20008000000 */
[----:B------:R-:W3:Y:S01]  /*3b40*/  REDUX UR7, R0 ;  /* 0x00000000000773c4 */ /* 0x000ee20000000000 */
[----:B-1----:R-:W-:Y:S01]  /*3b50*/  ISETP.EQ.U32.AND P0, PT, R2, UR4, PT ;  /* 0x0000000402007c0c */ /* 0x002fe2000bf02070 */
[----:B--2---:R-:W-:Y:S01]  /*3b60*/  IMAD.U32 R2, RZ, RZ, UR6 ;  /* 0x00000006ff027e24 */ /* 0x004fe2000f8e00ff */
[----:B---3--:R-:W-:-:S11]  /*3b70*/  MOV R3, UR7 ;  /* 0x0000000700037c02 */ /* 0x008fd60008000f00 */
[----:B------:R4:W-:Y:S04]  /*3b80*/  @P0 ATOMS.AND RZ, [UR8+0x14], R3 ;  /* 0x00001403ffff098c */ /* 0x0009e8000a800008 */
[----:B------:R4:W-:Y:S01]  /*3b90*/  @P0 ATOMS.AND RZ, [UR8+0x18], R2 ;  /* 0x00001802ffff098c */ /* 0x0009e2000a800008 */
[----:B------:R-:W-:Y:S05]  /*3ba0*/  BRA `(.L_x_72) ;  /* 0x0000000000147947 */ /* 0x000fea0003800000 */
.L_x_71:
[----:B------:R-:W-:Y:S02]  /*3bb0*/  MOV R2, 0x3bd0 ;  /* 0x00003bd000027802 */ /* 0x000fe40000000f00 */
[----:B---3-5:R-:W-:Y:S05]  /*3bc0*/  CALL.REL.NOINC `($__internal_0_$__cuda_sm10x_tcgen05_guardrail_trap_col_being_dealloced_not_returned_by_alloc) ;  /* 0x00000064001c7944 */ /* 0x028fea0003c00000 */
[----:B------:R-:W-:Y:S05]  /*3bd0*/  BRA `(.L_x_72) ;  /* 0x0000000000087947 */ /* 0x000fea0003800000 */
.L_x_70:
[----:B------:R-:W-:Y:S02]  /*3be0*/  MOV R2, 0x3c00 ;  /* 0x00003c0000027802 */ /* 0x000fe40000000f00 */
[----:B---3-5:R-:W-:Y:S05]  /*3bf0*/  CALL.REL.NOINC `($__internal_2_$__cuda_sm10x_tcgen05_guardrail_trap_unallocated_columns_being_dealloced) ;  /* 0x0000006400287944 */ /* 0x028fea0003c00000 */
.L_x_72:
[----:B------:R-:W-:Y:S01]  /*3c00*/  NOP ;  /* 0x0000000000007918 */ /* 0x000fe20000000000 */
[----:B----4-:R-:W-:Y:S05]  /*3c10*/  EXIT ;  /* 0x000000000000794d */ /* 0x010fea0003800000 */
.L_x_54:
[----:B------:R-:W-:-:S09]  /*3c20*/  UISETP.NE.OR UP0, UPT, UR17, 0x3, !UP3 ;  /* 0x000000031100788c */ /* 0x000fd2000df05670 */
[----:B------:R-:W-:Y:S05]  /*3c30*/  BRA.U UP0, `(.L_x_73) ;  /* 0x0000001100587547 */ /* 0x000fea000b800000 */
[----:B------:R-:W1:Y:S01]  /*3c40*/  S2UR UR10, SR_CgaCtaId ;  /* 0x00000000000a79c3 */ /* 0x000e620000008800 */
[----:B------:R-:W2:Y:S01]  /*3c50*/  LDCU UR31, c[0x0][0x370] ;  /* 0x00006e00ff1f77ac */ /* 0x000ea20008000800 */
[----:B------:R-:W-:Y:S02]  /*3c60*/  HFMA2 R13, -RZ, RZ, 0, 0 ;  /* 0x00000000ff0d7431 */ /* 0x000fe400000001ff */
[----:B------:R-:W-:Y:S01]  /*3c70*/  IMAD.MOV.U32 R15, RZ, RZ, 0x1 ;  /* 0x00000001ff0f7424 */ /* 0x000fe200078e00ff */
[----:B------:R-:W-:Y:S01]  /*3c80*/  MOV R7, 0x1000 ;  /* 0x0000100000077802 */ /* 0x000fe20000000f00 */
[----:B------:R-:W2:Y:S01]  /*3c90*/  LDCU.128 UR44, c[0x0][0xb10] ;  /* 0x00016200ff2c77ac */ /* 0x000ea20008000c00 */
[----:B------:R-:W-:Y:S01]  /*3ca0*/  IMAD.MOV.U32 R14, RZ, RZ, RZ ;  /* 0x000000ffff0e7224 */ /* 0x000fe200078e00ff */
[----:B------:R-:W3:Y:S01]  /*3cb0*/  LDC.64 R16, c[0x0][0x348] ;  /* 0x0000d200ff107b82 */ /* 0x000ee20000000a00 */
[----:B------:R-:W4:Y:S01]  /*3cc0*/  LDCU UR30, c[0x0][0x374] ;  /* 0x00006e80ff1e77ac */ /* 0x000f220008000800 */
[----:B------:R-:W1:Y:S06]  /*3cd0*/  LDCU UR15, c[0x0][0xb0c] ;  /* 0x00016180ff0f77ac */ /* 0x000e6c0008000800 */
[----:B------:R-:W3:Y:S01]  /*3ce0*/  LDC.64 R2, c[0x0][0x888] ;  /* 0x00022200ff027b82 */ /* 0x000ee20000000a00 */
[----:B------:R-:W3:Y:S01]  /*3cf0*/  LDCU UR49, c[0x0][0xb20] ;  /* 0x00016400ff3177ac */ /* 0x000ee20008000800 */
[----:B------:R-:W3:Y:S06]  /*3d00*/  LDCU UR4, c[0x0][0xb30] ;  /* 0x00016600ff0477ac */ /* 0x000eec0008000800 */
[----:B------:R-:W3:Y:S01]  /*3d10*/  LDC.64 R4, c[0x0][0x890] ;  /* 0x00022400ff047b82 */ /* 0x000ee20000000a00 */
[----:B------:R-:W-:Y:S01]  /*3d20*/  UMOV UR21, 0x400 ;  /* 0x0000040000157882 */ /* 0x000fe20000000000 */
[----:B--2---:R-:W-:-:S02]  /*3d30*/  UIMAD.WIDE.U32 UR6, UR31, UR44, URZ ;  /* 0x0000002c1f0672a5 */ /* 0x004fc4000f8e00ff */
[----:B----4-:R-:W-:Y:S02]  /*3d40*/  UIMAD.WIDE.U32 UR8, UR30, UR47, URZ ;  /* 0x0000002f1e0872a5 */ /* 0x010fe4000f8e00ff */
[----:B-1----:R-:W-:Y:S02]  /*3d50*/  ULEA UR21, UR10, UR21, 0x18 ;  /* 0x000000150a157291 */ /* 0x002fe4000f8ec0ff */
[----:B------:R-:W-:Y:S02]  /*3d60*/  UPLOP3.LUT UP3, UPT, UPT, UPT, UPT, 0x40, 0x4 ;  /* 0x000000000004789c */ /* 0x000fe40003f6e870 */
[----:B------:R-:W-:Y:S02]  /*3d70*/  UIADD3 UR37, UPT, UPT, UR21, 0x48, URZ ;  /* 0x0000004815257890 */ /* 0x000fe4000fffe0ff */
[----:B------:R-:W-:Y:S02]  /*3d80*/  UIADD3 UR33, UPT, UPT, UR21, 0x30, URZ ;  /* 0x0000003015217890 */ /* 0x000fe4000fffe0ff */
[----:B------:R-:W-:-:S02]  /*3d90*/  UIADD3 UR25, UPT, UPT, UR21, 0x38, URZ ;  /* 0x0000003815197890 */ /* 0x000fc4000fffe0ff */
[----:B------:R-:W-:Y:S01]  /*3da0*/  UIADD3 UR17, UPT, UPT, UR21, 0x40, URZ ;  /* 0x0000004015117890 */ /* 0x000fe2000fffe0ff */
[----:B------:R-:W-:Y:S01]  /*3db0*/  UMOV UR6, UR7 ;  /* 0x0000000700067c82 */ /* 0x000fe20008000000 */
[----:B------:R-:W-:Y:S01]  /*3dc0*/  UMOV UR41, UR9 ;  /* 0x0000000900297c82 */ /* 0x000fe20008000000 */
[----:B------:R-:W-:Y:S02]  /*3dd0*/  UISETP.GE.AND UP0, UPT, UR42, 0x1, UPT ;  /* 0x000000012a00788c */ /* 0x000fe4000bf06270 */
[----:B------:R-:W-:Y:S01]  /*3de0*/  UISETP.NE.AND UP4, UPT, UR42, 0x1, UPT ;  /* 0x000000012a00788c */ /* 0x000fe2000bf85270 */
[----:B------:R-:W1:Y:S01]  /*3df0*/  LDCU.64 UR22, c[0x0][0xb28] ;  /* 0x00016500ff1677ac */ /* 0x000e620008000a00 */
[----:B------:R-:W-:Y:S02]  /*3e00*/  UISETP.NE.AND UP6, UPT, UR15, 0x1, UPT ;  /* 0x000000010f00788c */ /* 0x000fe4000bfc5270 */
[----:B------:R-:W-:Y:S02]  /*3e10*/  UISETP.NE.AND UP5, UPT, UR46, 0x1, UPT ;  /* 0x000000012e00788c */ /* 0x000fe4000bfa5270 */
[----:B------:R-:W-:-:S02]  /*3e20*/  UPRMT UR37, UR10, 0x654, UR37 ;  /* 0x000006540a257896 */ /* 0x000fc40008000025 */
[----:B------:R-:W-:Y:S02]  /*3e30*/  USHF.R.U32.HI UR43, URZ, UR45, UR6 ;  /* 0x0000002dff2b7299 */ /* 0x000fe40008011606 */
[----:B------:R-:W-:Y:S02]  /*3e40*/  UPRMT UR40, UR10, 0x654, UR33 ;  /* 0x000006540a287896 */ /* 0x000fe40008000021 */
[----:B------:R-:W-:Y:S02]  /*3e50*/  UPRMT UR39, UR10, 0x654, UR25 ;  /* 0x000006540a277896 */ /* 0x000fe40008000019 */
[----:B------:R-:W-:Y:S02]  /*3e60*/  UPRMT UR38, UR10, 0x654, UR17 ;  /* 0x000006540a267896 */ /* 0x000fe40008000011 */
[----:B---3--:R-:W-:Y:S02]  /*3e70*/  USHF.R.U32.HI UR41, URZ, UR49, UR41 ;  /* 0x00000031ff297299 */ /* 0x008fe40008011629 */
[----:B------:R-:W-:-:S11]  /*3e80*/  UISETP.NE.AND UP2, UPT, UR4, 0x1, UPT ;  /* 0x000000010400788c */ /* 0x000fd6000bf45270 */
.L_x_84:
[C---:B------:R-:W-:Y:S02]  /*3e90*/  LEA R12, R14.reuse, UR21, 0x3 ;  /* 0x000000150e0c7c11 */ /* 0x040fe4000f8e18ff */
[----:B------:R-:W-:Y:S02]  /*3ea0*/  SHF.L.U32 R9, R13, 0x1f, RZ ;  /* 0x0000001f0d097819 */ /* 0x000fe400000006ff */
[----:B------:R-:W-:Y:S02]  /*3eb0*/  LEA R10, R14, UR21, 0x4 ;  /* 0x000000150e0a7c11 */ /* 0x000fe4000f8e20ff */
[----:B--2---:R-:W2:Y:S02]  /*3ec0*/  SYNCS.PHASECHK.TRANS64.TRYWAIT P0, [R12+URZ+0x80], R9 ;  /* 0x000080090c0075a7 */ /* 0x004ea400080011ff */
[----:B--2---:R-:W-:Y:S05]  /*3ed0*/  @!P0 BRA `(.L_x_74) ;  /* 0x0000005c000c8947 */ /* 0x004fea0003800000 */
.L_x_156:
[----:B--2---:R-:W2:Y:S01]  /*3ee0*/  LDS.128 R8, [R10+0x110] ;  /* 0x000110000a087984 */ /* 0x004ea20000000c00 */
[----:B------:R-:W-:Y:S01]  /*3ef0*/  UISETP.GE.AND UP0, UPT, UR42, 0x1, UPT ;  /* 0x000000012a00788c */ /* 0x000fe2000bf06270 */
[----:B------:R-:W-:Y:S01]  /*3f00*/  @!PT LDS RZ, [RZ] ;  /* 0x00000000fffff984 */ /* 0x000fe20000000800 */
[----:B------:R-:W-:Y:S01]  /*3f10*/  @!PT LDS RZ, [RZ] ;  /* 0x00000000fffff984 */ /* 0x000fe20000000800 */
[----:B------:R-:W-:Y:S01]  /*3f20*/  @!PT LDS RZ, [RZ] ;  /* 0x00000000fffff984 */ /* 0x000fe20000000800 */
[----:B------:R-:W-:Y:S01]  /*3f30*/  @!PT LDS RZ, [RZ] ;  /* 0x00000000fffff984 */ /* 0x000fe20000000800 */
[----:B------:R3:W-:Y:S06]  /*3f40*/  MEMBAR.ALL.CTA ;  /* 0x0000000000007992 */ /* 0x0007ec0000008000 */
[----:B---3--:R-:W3:Y:S01]  /*3f50*/  FENCE.VIEW.ASYNC.S ;  /* 0x00000000000073c6 */ /* 0x008ee20000000000 */
[----:B--2---:R-:W-:Y:S11]  /*3f60*/  LOP3.LUT P0, RZ, R10, 0x1, RZ, 0xc0, !PT ;  /* 0x000000010aff7812 */ /* 0x004ff6000780c0ff */
[----:B------:R-:W-:Y:S02]  /*3f70*/  @!UPT UIADD3 URZ, UPT, UPT, URZ, URZ, URZ ;  /* 0x000000fffffff290 */ /* 0x000fe4000fffe0ff */
[----:B---3--:R-:W-:Y:S01]  /*3f80*/  VOTEU.ANY UP1, P0 ;  /* 0x0000000000ff7886 */ /* 0x008fe20000020100 */
[----:B------:R-:W-:Y:S11]  /*3f90*/  PLOP3.LUT P0, PT, PT, PT, UP1, 0x80, 0x8 ;  /* 0x000000000008781c */ /* 0x000ff60003f0f018 */
[----:B------:R-:W-:Y:S02]  /*3fa0*/  @!UPT UIADD3 URZ, UPT, UPT, URZ, URZ, URZ ;  /* 0x000000fffffff290 */ /* 0x000fe4000fffe0ff */
[----:B------:R-:W-:Y:S02]  /*3fb0*/  @P0 SHF.R.U32.HI R0, RZ, 0x10, R9 ;  /* 0x00000010ff000819 */ /* 0x000fe40000011609 */
[----:B------:R-:W-:Y:S02]  /*3fc0*/  @P0 MOV R6, R8 ;  /* 0x0000000800060202 */ /* 0x000fe40000000f00 */
[----:B------:R-:W-:Y:S01]  /*3fd0*/  @P0 R2UR UR4, R0 ;  /* 0x00000000000402ca */ /* 0x000fe200000e0000 */
[----:B------:R-:W-:Y:S01]  /*3fe0*/  VIADD R0, R12, 0x90 ;  /* 0x000000900c007836 */ /* 0x000fe20000000000 */
[----:B------:R-:W-:Y:S02]  /*3ff0*/  @P0 LOP3.LUT R8, R9, 0xffff, RZ, 0xc0, !PT ;  /* 0x0000ffff09080812 */ /* 0x000fe400078ec0ff */
[----:B------:R-:W-:Y:S02]  /*4000*/  @P0 R2UR UR6, R6 ;  /* 0x00000000060602ca */ /* 0x000fe400000e0000 */
[----:B------:R-:W-:Y:S02]  /*4010*/  PRMT R0, RZ, 0x654, R0 ;  /* 0x00000654ff007816 */ /* 0x000fe40000000000 */
[----:B------:R-:W-:Y:S02]  /*4020*/  @P0 R2UR UR5, R8 ;  /* 0x00000000080502ca */ /* 0x000fe400000e0000 */
[----:B------:R2:W-:Y:S03]  /*4030*/  SYNCS.ARRIVE.TRANS64.RED.A1T0 RZ, [R0+URZ], RZ ;  /* 0x000000ff00ff79a7 */ /* 0x0005e600081004ff */
[----:B------:R-:W-:Y:S04]  /*4040*/  @UP1 UMOV UR29, UR4 ;  /* 0x00000004001d1c82 */ /* 0x000fe80008000000 */
[----:B------:R-:W-:Y:S04]  /*4050*/  @UP1 UMOV UR14, UR6 ;  /* 0x00000006000e1c82 */ /* 0x000fe80008000000 */
[----:B------:R-:W-:Y:S01]  /*4060*/  @UP1 UMOV UR13, UR5 ;  /* 0x00000005000d1c82 */ /* 0x000fe20008000000 */
[----:B------:R-:W-:Y:S05]  /*4070*/  BRA.U !UP0, `(.L_x_75) ;  /* 0x0000000108a47547 */ /* 0x000fea000b800000 */
[----:B------:R-:W-:Y:S02]  /*4080*/  UIMAD.WIDE.U32 UR18, UR13, UR47, URZ ;  /* 0x0000002f0d1272a5 */ /* 0x000fe4000f8e00ff */
[----:B------:R-:W-:Y:S02]  /*4090*/  UIMAD.WIDE.U32 UR26, UR14, UR44, URZ ;  /* 0x0000002c0e1a72a5 */ /* 0x000fe4000f8e00ff */
[----:B------:R-:W-:Y:S02]  /*40a0*/  USEL UR4, UR30, UR41, !UP5 ;  /* 0x000000291e047287 */ /* 0x000fe4000e800000 */
[----:B------:R-:W-:Y:S02]  /*40b0*/  USEL UR7, UR31, UR43, !UP6 ;  /* 0x0000002b1f077287 */ /* 0x000fe4000f000000 */
[----:B-1----:R-:W-:Y:S02]  /*40c0*/  UIMAD.WIDE.U32 UR8, UR4, UR22, URZ ;  /* 0x00000016040872a5 */ /* 0x002fe4000f8e00ff */
[----:B------:R-:W-:Y:S01]  /*40d0*/  UIMAD.WIDE.U32 UR10, UR7, UR22, URZ ;  /* 0x00000016070a72a5 */ /* 0x000fe2000f8e00ff */
[----:B------:R-:W-:Y:S02]  /*40e0*/  UMOV UR5, UR19 ;  /* 0x0000001300057c82 */ /* 0x000fe40008000000 */
[----:B------:R-:W-:Y:S03]  /*40f0*/  USHF.R.U32.HI UR6, URZ, UR49, UR5 ;  /* 0x00000031ff067299 */ /* 0x000fe60008011605 */
[----:B------:R-:W-:Y:S01]  /*4100*/  UMOV UR5, UR27 ;  /* 0x0000001b00057c82 */ /* 0x000fe20008000000 */
[----:B------:R-:W-:Y:S02]  /*4110*/  USEL UR6, UR13, UR6, !UP5 ;  /* 0x000000060d067287 */ /* 0x000fe4000e800000 */
[----:B------:R-:W-:Y:S03]  /*4120*/  USHF.R.U32.HI UR12, URZ, UR45, UR5 ;  /* 0x0000002dff0c7299 */ /* 0x000fe60008011605 */
[----:B------:R-:W-:Y:S02]  /*4130*/  UMOV UR5, UR9 ;  /* 0x0000000900057c82 */ /* 0x000fe40008000000 */
[----:B------:R-:W-:Y:S03]  /*4140*/  @UP4 USHF.R.U32.HI UR4, URZ, UR23, UR5 ;  /* 0x00000017ff044299 */ /* 0x000fe60008011605 */
[----:B------:R-:W-:Y:S01]  /*4150*/  UMOV UR5, UR11 ;  /* 0x0000000b00057c82 */ /* 0x000fe20008000000 */
[----:B------:R-:W-:Y:S02]  /*4160*/  UIMAD UR4, UR42, UR4, URZ ;  /* 0x000000042a0472a4 */ /* 0x000fe4000f8e02ff */
[----:B------:R-:W-:Y:S02]  /*4170*/  @UP4 USHF.R.U32.HI UR7, URZ, UR23, UR5 ;  /* 0x00000017ff074299 */ /* 0x000fe40008011605 */
[----:B------:R-:W-:Y:S02]  /*4180*/  UIMAD.WIDE.U32 UR10, UR6, UR22, URZ ;  /* 0x00000016060a72a5 */ /* 0x000fe4000f8e00ff */
[----:B------:R-:W-:Y:S02]  /*4190*/  USEL UR5, UR14, UR12, !UP6 ;  /* 0x0000000c0e057287 */ /* 0x000fe4000f000000 */
[----:B------:R-:W-:Y:S02]  /*41a0*/  UIMAD UR8, UR42, UR7, URZ ;  /* 0x000000072a0872a4 */ /* 0x000fe4000f8e02ff */
[----:B------:R-:W-:Y:S03]  /*41b0*/  UISETP.GE.AND UP0, UPT, UR6, UR4, UPT ;  /* 0x000000040600728c */ /* 0x000fe6000bf06270 */
[----:B------:R-:W-:Y:S01]  /*41c0*/  UMOV UR4, UR11 ;  /* 0x0000000b00047c82 */ /* 0x000fe20008000000 */
[----:B------:R-:W-:Y:S02]  /*41d0*/  UISETP.GE.OR UP0, UPT, UR5, UR8, UP0 ;  /* 0x000000080500728c */ /* 0x000fe40008706670 */
[----:B------:R-:W-:Y:S02]  /*41e0*/  USHF.R.U32.HI UR4, URZ, UR23, UR4 ;  /* 0x00000017ff047299 */ /* 0x000fe40008011604 */
[----:B------:R-:W-:Y:S02]  /*41f0*/  UIMAD.WIDE.U32 UR8, UR5, UR22, URZ ;  /* 0x00000016050872a5 */ /* 0x000fe4000f8e00ff */
[----:B------:R-:W-:Y:S04]  /*4200*/  USEL UR10, UR6, UR4, !UP4 ;  /* 0x00000004060a7287 */ /* 0x000fe8000e000000 */
[----:B------:R-:W-:Y:S01]  /*4210*/  UIADD3 UR11, UPT, UPT, -UR10, URZ, URZ ;  /* 0x000000ff0a0b7290 */ /* 0x000fe2000fffe1ff */
[----:B------:R-:W-:Y:S02]  /*4220*/  @!UP0 UMOV UR4, UR9 ;  /* 0x0000000900048c82 */ /* 0x000fe40008000000 */
[----:B------:R-:W-:Y:S02]  /*4230*/  @!UP0 USHF.R.U32.HI UR4, URZ, UR23, UR4 ;  /* 0x00000017ff048299 */ /* 0x000fe40008011604 */
[----:B------:R-:W-:Y:S02]  /*4240*/  UIMAD UR8, UR42, UR11, UR6 ;  /* 0x0000000b2a0872a4 */ /* 0x000fe4000f8e0206 */
[----:B------:R-:W-:Y:S04]  /*4250*/  @!UP0 USEL UR4, UR5, UR4, !UP4 ;  /* 0x0000000405048287 */ /* 0x000fe8000e000000 */
[----:B------:R-:W-:Y:S02]  /*4260*/  @!UP0 UIMAD UR8, UR7, UR8, UR4 ;  /* 0x00000008070882a4 */ /* 0x000fe4000f8e0204 */
[----:B------:R-:W-:Y:S02]  /*4270*/  @!UP0 UIADD3 UR9, UPT, UPT, UR10, -UR4, URZ ;  /* 0x800000040a098290 */ /* 0x000fe4000fffe0ff */
[----:B------:R-:W-:Y:S02]  /*4280*/  UIADD3 UR4, UPT, UPT, -UR5, URZ, URZ ;  /* 0x000000ff05047290 */ /* 0x000fe4000fffe1ff */
[----:B------:R-:W-:Y:S02]  /*4290*/  UIADD3 UR7, UPT, UPT, -UR6, URZ, URZ ;  /* 0x000000ff06077290 */ /* 0x000fe4000fffe1ff */
[----:B------:R-:W-:Y:S02]  /*42a0*/  @!UP0 UIMAD UR6, UR9, UR42, UR5 ;  /* 0x0000002a090682a4 */ /* 0x000fe4000f8e0205 */
[----:B------:R-:W-:Y:S02]  /*42b0*/  UIMAD UR14, UR15, UR4, UR14 ;  /* 0x000000040f0e72a4 */ /* 0x000fe4000f8e020e */
[----:B------:R-:W-:Y:S01]  /*42c0*/  UIMAD UR13, UR46, UR7, UR13 ;  /* 0x000000072e0d72a4 */ /* 0x000fe2000f8e020d */
[----:B------:R-:W-:Y:S02]  /*42d0*/  @!UP0 UMOV UR5, UR8 ;  /* 0x0000000800058c82 */ /* 0x000fe40008000000 */
[----:B------:R-:W-:Y:S02]  /*42e0*/  UIMAD UR14, UR5, UR15, UR14 ;  /* 0x0000000f050e72a4 */ /* 0x000fe4000f8e020e */
[----:B------:R-:W-:Y:S11]  /*42f0*/  UIMAD UR13, UR6, UR46, UR13 ;  /* 0x0000002e060d72a4 */ /* 0x000ff6000f8e020d */
[----:B------:R-:W-:Y:S01]  /*4300*/  @!UPT UIADD3 URZ, UPT, UPT, URZ, URZ, URZ ;  /* 0x000000fffffff290 */ /* 0x000fe2000fffe0ff */
.L_x_75:
[----:B------:R-:W3:Y:S01]  /*4310*/  @!UP2 LDCU.128 UR8, c[0x0][0xb10] ;  /* 0x00016200ff08a7ac */ /* 0x000ee20008000c00 */
[C---:B------:R-:W-:Y:S02]  /*4320*/  ISETP.NE.U32.AND P1, PT, R4.reuse, RZ, PT ;  /* 0x000000ff0400720c */ /* 0x040fe40003f25070 */
[----:B------:R-:W-:Y:S02]  /*4330*/  ISETP.NE.U32.AND P0, PT, R4, RZ, PT ;  /* 0x000000ff0400720c */ /* 0x000fe40003f05070 */
[C---:B------:R-:W-:Y:S02]  /*4340*/  ISETP.NE.AND.EX P1, PT, R5.reuse, RZ, PT, P1 ;  /* 0x000000ff0500720c */ /* 0x040fe40003f25310 */
[----:B------:R-:W-:Y:S01]  /*4350*/  ISETP.NE.AND.EX P0, PT, R5, RZ, PT, P0 ;  /* 0x000000ff0500720c */ /* 0x000fe20003f05300 */
[----:B------:R-:W4:Y:S01]  /*4360*/  @!UP2 LDCU UR5, c[0x0][0xb0c] ;  /* 0x00016180ff05a7ac */ /* 0x000f220008000800 */
[----:B------:R-:W-:Y:S01]  /*4370*/  SHF.L.U32 R9, R15, 0x1f, RZ ;  /* 0x0000001f0f097819 */ /* 0x000fe200000006ff */
[----:B------:R-:W-:Y:S02]  /*4380*/  USHF.L.U32 UR35, UR16, 0x6, URZ ;  /* 0x0000000610237899 */ /* 0x000fe400080006ff */
[----:B------:R-:W-:Y:S02]  /*4390*/  USHF.L.U32 UR34, UR20, 0x8, URZ ;  /* 0x0000000814227899 */ /* 0x000fe400080006ff */
[----:B---3--:R-:W-:Y:S07]  /*43a0*/  UIMAD.WIDE.U32 UR6, UR14, UR8, URZ ;  /* 0x000000080e0672a5 */ /* 0x008fee000f8e00ff */
[----:B------:R-:W-:Y:S01]  /*43b0*/  @!UP2 UMOV UR4, UR7 ;  /* 0x000000070004ac82 */ /* 0x000fe20008000000 */
[----:B----4-:R-:W-:Y:S02]  /*43c0*/  @!UP2 UISETP.NE.AND UP0, UPT, UR5, 0x1, UPT ;  /* 0x000000010500a88c */ /* 0x010fe4000bf05270 */
[----:B------:R-:W-:Y:S02]  /*43d0*/  @!UP2 USHF.R.U32.HI UR4, URZ, UR9, UR4 ;  /* 0x00000009ff04a299 */ /* 0x000fe40008011604 */
[----:B------:R-:W-:Y:S02]  /*43e0*/  UIMAD.WIDE.U32 UR6, UR13, UR11, URZ ;  /* 0x0000000b0d0672a5 */ /* 0x000fe4000f8e00ff */
[----:B------:R-:W-:Y:S02]  /*43f0*/  @!UP2 USEL UR8, UR14, UR4, !UP0 ;  /* 0x000000040e08a287 */ /* 0x000fe4000c000000 */
[----:B------:R-:W-:Y:S03]  /*4400*/  @!UP2 UISETP.NE.AND UP0, UPT, UR10, 0x1, UPT ;  /* 0x000000010a00a88c */ /* 0x000fe6000bf05270 */
[----:B------:R-:W-:Y:S02]  /*4410*/  @!UP2 UMOV UR6, UR7 ;  /* 0x000000070006ac82 */ /* 0x000fe40008000000 */
[----:B------:R-:W3:Y:S02]  /*4420*/  @!UP2 LDCU UR4, c[0x0][0xb20] ;  /* 0x00016400ff04a7ac */ /* 0x000ee40008000800 */
[----:B---3--:R-:W-:Y:S04]  /*4430*/  @!UP2 USHF.R.U32.HI UR6, URZ, UR4, UR6 ;  /* 0x00000004ff06a299 */ /* 0x008fe80008011606 */
[----:B------:R-:W-:Y:S04]  /*4440*/  @!UP2 USEL UR6, UR13, UR6, !UP0 ;  /* 0x000000060d06a287 */ /* 0x000fe8000c000000 */
[----:B------:R-:W-:Y:S02]  /*4450*/  @!UP2 UIADD3 UR4, UPT, UPT, -UR8, UR6, URZ ;  /* 0x000000060804a290 */ /* 0x000fe4000fffe1ff */
[----:B------:R-:W-:Y:S02]  /*4460*/  @!UP2 UIADD3 UR6, UPT, UPT, UR8, -UR6, URZ ;  /* 0x800000060806a290 */ /* 0x000fe4000fffe0ff */
[----:B------:R-:W-:Y:S02]  /*4470*/  @!UP2 UIMAD UR14, UR4, UR5, UR14 ;  /* 0x00000005040ea2a4 */ /* 0x000fe4000f8e020e */
[----:B------:R-:W-:Y:S01]  /*4480*/  @!UP2 UIMAD UR13, UR6, UR10, UR13 ;  /* 0x0000000a060da2a4 */ /* 0x000fe2000f8e020d */
[----:B------:R-:W-:Y:S11]  /*4490*/  BRA.U UP3, `(.L_x_76) ;  /* 0x0000000103107547 */ /* 0x000ff6000b800000 */
[----:B--2---:R-:W-:Y:S04]  /*44a0*/  MOV R0, UR48 ;  /* 0x0000003000007c02 */ /* 0x004fe80008000f00 */
[----:B------:R-:W-:Y:S04]  /*44b0*/  SHF.L.U32 R11, R0, 0x1f, RZ ;  /* 0x0000001f000b7819 */ /* 0x000fe800000006ff */
[----:B------:R-:W2:Y:S02]  /*44c0*/  SYNCS.PHASECHK.TRANS64.TRYWAIT P2, [UR21+0x78], R11 ;  /* 0x0000780bff0075a7 */ /* 0x000ea40008041115 */
[----:B--2---:R-:W-:Y:S05]  /*44d0*/  @!P2 BRA `(.L_x_77) ;  /* 0x0000005400a0a947 */ /* 0x004fea0003800000 */
.L_x_76:
[----:B------:R-:W-:Y:S05]  /*44e0*/  @!P1 BRA `(.L_x_78) ;  /* 0x0000000000309947 */ /* 0x000fea0003800000 */
[----:B------:R-:W-:Y:S01]  /*44f0*/  ISETP.NE.U32.AND P1, PT, R2, RZ, PT ;  /* 0x000000ff0200720c */ /* 0x000fe20003f25070 */
[----:B------:R-:W3:Y:S01]  /*4500*/  LDCU.64 UR4, c[0x0][0x358] ;  /* 0x00006b00ff0477ac */ /* 0x000ee20008000a00 */
[----:B------:R-:W-:Y:S02]  /*4510*/  IMAD.MOV.U32 R85, RZ, RZ, 0x1 ;  /* 0x00000001ff557424 */ /* 0x000fe400078e00ff */
[----:B------:R-:W-:Y:S11]  /*4520*/  ISETP.NE.AND.EX P1, PT, R3, RZ, PT, P1 ;  /* 0x000000ff0300720c */ /* 0x000ff60003f25310 */
[----:B------:R-:W-:Y:S02]  /*4530*/  @!UPT UIADD3 URZ, UPT, UPT, URZ, URZ, URZ ;  /* 0x000000fffffff290 */ /* 0x000fe4000fffe0ff */
[----:B--2---:R-:W2:Y:S01]  /*4540*/  @P1 LDC.64 R10, c[0x0][0x888] ;  /* 0x00022200ff0a1b82 */ /* 0x004ea20000000a00 */
[----:B------:R-:W-:Y:S04]  /*4550*/  @P1 IMAD R0, R4, UR36, RZ ;  /* 0x0000002404001c24 */ /* 0x000fe8000f8e02ff */
[----:B--2---:R-:W-:Y:S04]  /*4560*/  @P1 IMAD.WIDE R10, R0, 0x4, R10 ;  /* 0x00000004000a1825 */ /* 0x004fe800078e020a */
[----:B------:R-:W-:Y:S01]  /*4570*/  HFMA2 R0, -RZ, RZ, 0, 5.9604644775390625e-08 ;  /* 0x00000001ff007431 */ /* 0x000fe200000001ff */
[----:B---3-5:R3:W5:Y:S04]  /*4580*/  @P1 LDG.E R41, desc[UR4][R10.64] ;  /* 0x000000040a291981 */ /* 0x028768000c1e1900 */
[----:B------:R-:W-:Y:S01]  /*4590*/  @!P1 PRMT R85, R0, 0x7610, R85 ;  /* 0x0000761000559816 */ /* 0x000fe20000000055 */
[----:B---3--:R-:W4:Y:S06]  /*45a0*/  @!P1 LDC R41, c[0x0][0x880] ;  /* 0x00022000ff299b82 */ /* 0x008f2c0000000800 */
.L_x_78:
[----:B----45:R-:W-:Y:S01]  /*45b0*/  @!P0 FSETP.EQ.AND P1, PT, R41, RZ, PT ;  /* 0x000000ff2900820b */ /* 0x030fe20003f22000 */
[----:B------:R-:W-:Y:S01]  /*45c0*/  @!UPT UIADD3 URZ, UPT, UPT, URZ, URZ, URZ ;  /* 0x000000fffffff290 */ /* 0x000fe2000fffe0ff */
[----:B------:R-:W-:Y:S11]  /*45d0*/  @!P0 BRA `(.L_x_79) ;  /* 0x0000000000188947 */ /* 0x000ff60003800000 */
[----:B------:R-:W-:Y:S02]  /*45e0*/  LOP3.LUT P0, RZ, R85, 0xff, RZ, 0xc0, !PT ;  /* 0x000000ff55ff7812 */ /* 0x000fe4000780c0ff */
[----:B------:R-:W-:Y:S04]  /*45f0*/  ISETP.NE.U32.AND P1, PT, R2, RZ, PT ;  /* 0x000000ff0200720c */ /* 0x000fe80003f25070 */
[----:B------:R-:W-:Y:S04]  /*4600*/  ISETP.NE.AND.EX P1, PT, R3, RZ, PT, P1 ;  /* 0x000000ff0300720c */ /* 0x000fe80003f25310 */
[----:B------:R-:W-:Y:S03]  /*4610*/  PLOP3.LUT P1, PT, P1, PT, PT, 0x8, 0x80 ;  /* 0x000000000080781c */ /* 0x000fe60000f2e170 */
[----:B------:R-:W-:Y:S11]  /*4620*/  @P0 FSETP.EQ.AND P1, PT, R41, RZ, PT ;  /* 0x000000ff2900020b */ /* 0x000ff60003f22000 */
[----:B------:R-:W-:Y:S02]  /*4630*/  @!UPT UIADD3 URZ, UPT, UPT, URZ, URZ, URZ ;  /* 0x000000fffffff290 */ /* 0x000fe4000fffe0ff */
.L_x_79:
[----:B------:R-:W3:Y:S01]  /*4640*/  SYNCS.PHASECHK.TRANS64.TRYWAIT P2, [UR21+0x50], R9 ;  /* 0x00005009ff0075a7 */ /* 0x000ee20008041115 */
[----:B------:R-:W-:Y:S04]  /*4650*/  ELECT P0, URZ, PT ;  /* 0x0000000000ff782f */ /* 0x000fe80003800000 */
[----:B------:R-:W-:Y:S11]  /*4660*/  PLOP3.LUT P1, PT, P1, P0, PT, 0xf2, 0x2f ;  /* 0x00000000002f781c */ /* 0x000ff60000f21e72 */
[----:B------:R-:W-:Y:S02]  /*4670*/  @!UPT UIADD3 URZ, UPT, UPT, URZ, URZ, URZ ;  /* 0x000000fffffff290 */ /* 0x000fe4000fffe0ff */
[----:B------:R-:W-:Y:S05]  /*4680*/  @!P1 IADD3 R8, P0, PT, R16, 0x580, RZ ;  /* 0x0000058010089810 */ /* 0x000fea0007f1e0ff */
[----:B------:R-:W-:Y:S01]  /*4690*/  @!P1 IMAD.X R6, RZ, RZ, R17, P0 ;  /* 0x000000ffff069224 */ /* 0x000fe200000e0611 */
[----:B---3--:R-:W-:Y:S07]  /*46a0*/  @!P2 BRA `(.L_x_80) ;  /* 0x000000540044a947 */ /* 0x008fee0003800000 */
.L_x_159:
[----:B------:R-:W-:Y:S01]  /*46b0*/  @!P1 R2UR UR5, R8 ;  /* 0x00000000080592ca */ /* 0x000fe200000e0000 */
[----:B------:R-:W-:Y:S01]  /*46c0*/  VOTEU.ALL UP0, P1 ;  /* 0x0000000000ff7886 */ /* 0x000fe20000800000 */
[----:B------:R-:W-:Y:S01]  /*46d0*/  @!P1 R2UR UR4, R6 ;  /* 0x00000000060492ca */ /* 0x000fe200000e0000 */
[----:B--2---:R-:W-:Y:S01]  /*46e0*/  @!P1 IMAD.MOV.U32 R0, RZ, RZ, 0x1000 ;  /* 0x00001000ff009424 */ /* 0x004fe200078e00ff */
[----:B------:R-:W-:Y:S01]  /*46f0*/  UMOV UR6, 0x0 ;  /* 0x0000000000067882 */ /* 0x000fe20000000000 */
[----:B------:R-:W-:Y:S01]  /*4700*/  UMOV UR7, 0x10000000 ;  /* 0x1000000000077882 */ /* 0x000fe20000000000 */
[----:B------:R-:W-:Y:S01]  /*4710*/  @!UP0 UIADD3 UR32, UPT, UPT, UR21, 0x200, URZ ;  /* 0x0000020015208890 */ /* 0x000fe2000fffe0ff */
[----:B------:R-:W-:Y:S01]  /*4720*/  @!P1 IADD3 R8, P0, PT, R16, 0x580, RZ ;  /* 0x0000058010089810 */ /* 0x000fe20007f1e0ff */
[----:B------:R-:W-:Y:S04]  /*4730*/  VOTEU.ALL UP0, P1 ;  /* 0x0000000000ff7886 */ /* 0x000fe80000800000 */
[----:B------:R-:W-:Y:S02]  /*4740*/  @!P1 IMAD.X R6, RZ, RZ, R17, P0 ;  /* 0x000000ffff069224 */ /* 0x000fe400000e0611 */
[----:B------:R-:W-:Y:S02]  /*4750*/  IMAD.U32 R10, RZ, RZ, UR5 ;  /* 0x00000005ff0a7e24 */ /* 0x000fe4000f8e00ff */
[----:B------:R-:W-:Y:S03]  /*4760*/  IMAD.U32 R11, RZ, RZ, UR4 ;  /* 0x00000004ff0b7e24 */ /* 0x000fe6000f8e00ff */
[----:B------:R-:W-:Y:S02]  /*4770*/  @!P1 R2UR UR4, R10 ;  /* 0x000000000a0492ca */ /* 0x000fe400000e0000 */
[----:B------:R-:W-:Y:S11]  /*4780*/  @!P1 R2UR UR5, R11 ;  /* 0x000000000b0592ca */ /* 0x000ff600000e0000 */
[----:B------:R-:W-:Y:S02]  /*4790*/  @!UPT UIADD3 URZ, UPT, UPT, URZ, URZ, URZ ;  /* 0x000000fffffff290 */ /* 0x000fe4000fffe0ff */
[----:B------:R2:W-:Y:S01]  /*47a0*/  @!UP0 UTMALDG.3D [UR32], [UR4], desc[UR6] ;  /* 0x00000620040085b4 */ /* 0x0005e20008011000 */
[----:B------:R2:W-:Y:S01]  /*47b0*/  @!P1 SYNCS.ARRIVE.TRANS64.RED.A0TR RZ, [UR21+0x30], R0 ;  /* 0x00003000ffff99a7 */ /* 0x0005e20008300415 */
[----:B------:R-:W-:Y:S01]  /*47c0*/  SYNCS.ARRIVE.TRANS64.RED.A1T0 RZ, [UR40], RZ ;  /* 0x000000ffffff79a7 */ /* 0x000fe20008100428 */
[----:B------:R-:W3:Y:S02]  /*47d0*/  SYNCS.PHASECHK.TRANS64.TRYWAIT P2, [UR21+0x58], R9 ;  /* 0x00005809ff0075a7 */ /* 0x000ee40008041115 */
[----:B--23--:R-:W-:Y:S05]  /*47e0*/  @!P2 BRA `(.L_x_81) ;  /* 0x00000054000ca947 */ /* 0x00cfea0003800000 */
.L_x_161:
        /* <DEDUP_REMOVED lines=8> */
[----:B------:R-:W-:Y:S01]  /*4870*/  @!UP0 UIADD3 UR24, UPT, UPT, UR21, 0x1200, URZ ;  /* 0x0000120015188890 */ /* 0x000fe2000fffe0ff */
[----:B------:R-:W-:Y:S01]  /*4880*/  VOTEU.ALL UP0, P1 ;  /* 0x0000000000ff7886 */ /* 0x000fe20000800000 */
[----:B------:R-:W-:Y:S01]  /*4890*/  UMOV UR27, UR35 ;  /* 0x00000023001b7c82 */ /* 0x000fe20008000000 */
[----:B------:R-:W-:Y:S02]  /*48a0*/  UMOV UR28, UR36 ;  /* 0x00000024001c7c82 */ /* 0x000fe40008000000 */
[----:B------:R-:W-:Y:S02]  /*48b0*/  IMAD.U32 R10, RZ, RZ, UR5 ;  /* 0x00000005ff0a7e24 */ /* 0x000fe4000f8e00ff */
[----:B------:R-:W-:Y:S02]  /*48c0*/  IMAD.U32 R11, RZ, RZ, UR4 ;  /* 0x00000004ff0b7e24 */ /* 0x000fe4000f8e00ff */
[----:B------:R-:W-:Y:S01]  /*48d0*/  @!P1 IMAD.X R6, RZ, RZ, R17, P0 ;  /* 0x000000ffff069224 */ /* 0x000fe200000e0611 */
        /* <DEDUP_REMOVED lines=8> */
.L_x_163:
[----:B------:R-:W-:Y:S01]  /*4960*/  @!P1 R2UR UR5, R8 ;  /* 0x00000000080592ca */ /* 0x000fe200000e0000 */
[----:B------:R-:W-:Y:S01]  /*4970*/  VOTEU.ALL UP0, P1 ;  /* 0x0000000000ff7886 */ /* 0x000fe20000800000 */
[----:B------:R-:W-:Y:S01]  /*4980*/  @!P1 R2UR UR4, R6 ;  /* 0x00000000060492ca */ /* 0x000fe200000e0000 */
[----:B--2---:R-:W-:Y:S01]  /*4990*/  @!P1 IMAD.MOV.U32 R0, RZ, RZ, 0x1000 ;  /* 0x00001000ff009424 */ /* 0x004fe200078e00ff */
[----:B------:R-:W-:Y:S01]  /*49a0*/  UMOV UR6, 0x0 ;  /* 0x0000000000067882 */ /* 0x000fe20000000000 */
[----:B------:R-:W-:Y:S01]  /*49b0*/  UMOV UR7, 0x10000000 ;  /* 0x1000000000077882 */ /* 0x000fe20000000000 */
[----:B------:R-:W-:Y:S01]  /*49c0*/  @!UP0 UIADD3 UR18, UPT, UPT, UR34, 0x80, URZ ;  /* 0x0000008022128890 */ /* 0x000fe2000fffe0ff */
[----:B------:R-:W-:Y:S01]  /*49d0*/  VIADD R14, R14, 0x1 ;  /* 0x000000010e0e7836 */ /* 0x000fe20000000000 */
[----:B------:R-:W-:Y:S01]  /*49e0*/  @!UP0 UIADD3 UR16, UPT, UPT, UR21, 0x2200, URZ ;  /* 0x0000220015108890 */ /* 0x000fe2000fffe0ff */
[----:B------:R-:W-:Y:S01]  /*49f0*/  VOTEU.ALL UP0, P1 ;  /* 0x0000000000ff7886 */ /* 0x000fe20000800000 */
[----:B------:R-:W-:Y:S01]  /*4a00*/  UMOV UR19, UR35 ;  /* 0x0000002300137c82 */ /* 0x000fe20008000000 */
[----:B------:R-:W-:Y:S02]  /*4a10*/  UMOV UR20, UR36 ;  /* 0x0000002400147c82 */ /* 0x000fe40008000000 */
        /* <DEDUP_REMOVED lines=10> */
.L_x_165:
[----:B------:R-:W-:Y:S01]  /*4ac0*/  @!P1 IADD3 R6, P0, PT, R16, 0x580, RZ ;  /* 0x0000058010069810 */ /* 0x000fe20007f1e0ff */
[----:B------:R-:W-:Y:S01]  /*4ad0*/  VOTEU.ALL UP0, P1 ;  /* 0x0000000000ff7886 */ /* 0x000fe20000800000 */
[----:B------:R-:W-:Y:S01]  /*4ae0*/  UMOV UR6, 0x0 ;  /* 0x0000000000067882 */ /* 0x000fe20000000000 */
[----:B------:R-:W-:Y:S01]  /*4af0*/  UMOV UR7, 0x10000000 ;  /* 0x1000000000077882 */ /* 0x000fe20000000000 */
[----:B------:R-:W-:Y:S01]  /*4b00*/  @!P1 R2UR UR5, R6 ;  /* 0x00000000060592ca */ /* 0x000fe200000e0000 */
[----:B--2---:R-:W-:Y:S01]  /*4b10*/  @!P1 IMAD.X R0, RZ, RZ, R17, P0 ;  /* 0x000000ffff009224 */ /* 0x004fe200000e0611 */
[----:B------:R-:W-:Y:S01]  /*4b20*/  @!UP0 UIADD3 UR10, UPT, UPT, UR34, 0xc0, URZ ;  /* 0x000000c0220a8890 */ /* 0x000fe2000fffe0ff */
[----:B------:R-:W-:Y:S01]  /*4b30*/  R2UR UR16, R87 ;  /* 0x00000000571072ca */ /* 0x000fe200000e0000 */
[----:B------:R-:W-:Y:S01]  /*4b40*/  @!UP0 UIADD3 UR8, UPT, UPT, UR21, 0x3200, URZ ;  /* 0x0000320015088890 */ /* 0x000fe2000fffe0ff */
[----:B------:R-:W-:Y:S01]  /*4b50*/  ISETP.NE.AND P0, PT, R14, 0x2, PT ;  /* 0x000000020e00780c */ /* 0x000fe20003f05270 */
[----:B------:R-:W-:Y:S01]  /*4b60*/  @!UP0 UIADD3 UR9, UPT, UPT, UR21, 0x48, URZ ;  /* 0x0000004815098890 */ /* 0x000fe2000fffe0ff */
[----:B------:R-:W-:Y:S01]  /*4b70*/  @!P1 R2UR UR4, R0 ;  /* 0x00000000000492ca */ /* 0x000fe200000e0000 */
[----:B------:R-:W-:Y:S01]  /*4b80*/  VOTEU.ALL UP0, P1 ;  /* 0x0000000000ff7886 */ /* 0x000fe20000800000 */
[----:B------:R-:W-:Y:S01]  /*4b90*/  UMOV UR11, UR35 ;  /* 0x00000023000b7c82 */ /* 0x000fe20008000000 */
[----:B------:R-:W-:Y:S01]  /*4ba0*/  UMOV UR12, UR36 ;  /* 0x00000024000c7c82 */ /* 0x000fe20008000000 */
[----:B------:R-:W-:Y:S01]  /*4bb0*/  SEL R0, RZ, 0x1, P0 ;  /* 0x00000001ff007807 */ /* 0x000fe20000000000 */
[----:B------:R-:W-:Y:S01]  /*4bc0*/  UIADD3 UR20, UPT, UPT, UR13, UR59, URZ ;  /* 0x0000003b0d147290 */ /* 0x000fe2000fffe0ff */
[----:B------:R-:W-:Y:S01]  /*4bd0*/  IMAD.U32 R8, RZ, RZ, UR5 ;  /* 0x00000005ff087e24 */ /* 0x000fe2000f8e00ff */
[----:B------:R-:W-:Y:S01]  /*4be0*/  LOP3.LUT R15, R15, 0x1, RZ, 0x3c, !PT ;  /* 0x000000010f0f7812 */ /* 0x000fe200078e3cff */
[----:B------:R-:W-:Y:S01]  /*4bf0*/  UPLOP3.LUT UP3, UPT, UPT, UPT, UPT, 0x80, 0x8 ;  /* 0x000000000008789c */ /* 0x000fe20003f6f070 */
[----:B------:R-:W-:Y:S01]  /*4c00*/  LOP3.LUT R13, R13, R0, RZ, 0x3c, !PT ;  /* 0x000000000d0d7212 */ /* 0x000fe200078e3cff */
[----:B------:R-:W-:Y:S01]  /*4c10*/  UIADD3 UR16, UPT, UPT, UR14, UR16, URZ ;  /* 0x000000100e107290 */ /* 0x000fe2000fffe0ff */
[----:B------:R-:W-:Y:S01]  /*4c20*/  SEL R14, R14, RZ, P0 ;  /* 0x000000ff0e0e7207 */ /* 0x000fe20000000000 */
[----:B------:R-:W-:Y:S01]  /*4c30*/  UMOV UR36, UR29 ;  /* 0x0000001d00247c82 */ /* 0x000fe20008000000 */
[----:B------:R-:W-:Y:S01]  /*4c40*/  IMAD.U32 R9, RZ, RZ, UR4 ;  /* 0x00000004ff097e24 */ /* 0x000fe2000f8e00ff */
[----:B------:R-:W-:Y:S04]  /*4c50*/  @!P1 R2UR UR4, R8 ;  /* 0x00000000080492ca */ /* 0x000fe800000e0000 */
[----:B------:R-:W-:Y:S11]  /*4c60*/  @!P1 R2UR UR5, R9 ;  /* 0x00000000090592ca */ /* 0x000ff600000e0000 */
[----:B------:R-:W-:Y:S02]  /*4c70*/  @!UPT UIADD3 URZ, UPT, UPT, URZ, URZ, URZ ;  /* 0x000000fffffff290 */ /* 0x000fe4000fffe0ff */
[----:B------:R2:W-:Y:S01]  /*4c80*/  @!UP0 UTMALDG.3D [UR8], [UR4], desc[UR6] ;  /* 0x00000608040085b4 */ /* 0x0005e20008011000 */
[----:B------:R2:W-:Y:S01]  /*4c90*/  @!P1 SYNCS.ARRIVE.TRANS64.RED.A0TR RZ, [UR21+0x48], R7 ;  /* 0x00004807ffff99a7 */ /* 0x0005e20008300415 */
[----:B------:R-:W-:Y:S01]  /*4ca0*/  SYNCS.ARRIVE.TRANS64.RED.A1T0 RZ, [UR37], RZ ;  /* 0x000000ffffff79a7 */ /* 0x000fe20008100425 */
[----:B------:R-:W-:Y:S05]  /*4cb0*/  BRA.U UP1, `(.L_x_84) ;  /* 0xfffffff101747547 */ /* 0x000fea000b83ffff */
[----:B------:R-:W-:-:S04]  /*4cc0*/  SHF.L.U32 R3, R15, 0x1f, RZ ;  /* 0x0000001f0f037819 */ /* 0x000fc800000006ff */
[----:B------:R-:W3:Y:S02]  /*4cd0*/  SYNCS.PHASECHK.TRANS64.TRYWAIT P0, [UR21+0x50], R3 ;  /* 0x00005003ff0075a7 */ /* 0x000ee40008001115 */
[----:B---3--:R-:W-:Y:S05]  /*4ce0*/  @!P0 BRA `(.L_x_85) ;  /* 0x0000005000148947 */ /* 0x008fea0003800000 */
.L_x_167:
[----:B------:R-:W4:Y:S02]  /*4cf0*/  SYNCS.PHASECHK.TRANS64.TRYWAIT P0, [UR21+0x58], R3 ;  /* 0x00005803ff0075a7 */ /* 0x000f240008001115 */
[----:B----4-:R-:W-:Y:S05]  /*4d00*/  @!P0 BRA `(.L_x_86) ;  /* 0x0000005000248947 */ /* 0x010fea0003800000 */
.L_x_169:
[----:B------:R-:W4:Y:S02]  /*4d10*/  SYNCS.PHASECHK.TRANS64.TRYWAIT P0, [UR21+0x60], R3 ;  /* 0x00006003ff0075a7 */ /* 0x000f240008001115 */
[----:B----4-:R-:W-:Y:S05]  /*4d20*/  @!P0 BRA `(.L_x_87) ;  /* 0x0000005000348947 */ /* 0x010fea0003800000 */
.L_x_171:
[----:B---3--:R-:W-:-:S07]  /*4d30*/  MOV R0, UR21 ;  /* 0x0000001500007c02 */ /* 0x008fce0008000f00 */
.L_x_88:
[----:B---3--:R-:W-:-:S04]  /*4d40*/  SHF.L.U32 R3, R15, 0x1f, RZ ;  /* 0x0000001f0f037819 */ /* 0x008fc800000006ff */
[----:B------:R3:W4:Y:S03]  /*4d50*/  SYNCS.PHASECHK.TRANS64.TRYWAIT P0, [R0+URZ+0x68], R3 ;  /* 0x00006803000075a7 */ /* 0x00072600080011ff */
[----:B----4-:R-:W-:Y:S05]  /*4d60*/  @!P0 NANOSLEEP.SYNCS 0x989680 ;  /* 0x009896800000895d */ /* 0x010fea0003900000 */
[----:B------:R-:W4:Y:S02]  /*4d70*/  @!P0 SYNCS.PHASECHK.TRANS64 P0, [R0+URZ+0x68], R3 ;  /* 0x00006803000085a7 */ /* 0x000f2400080010ff */
[----:B-12-4-:R-:W-:Y:S05]  /*4d80*/  @P0 EXIT ;  /* 0x000000000000094d */ /* 0x016fea0003800000 */
[----:B------:R-:W-:Y:S05]  /*4d90*/  BRA `(.L_x_88) ;  /* 0xfffffffc00e87947 */ /* 0x000fea000383ffff */
.L_x_73:
[----:B------:R-:W-:-:S06]  /*4da0*/  UISETP.GE.AND UP0, UPT, UR17, 0x4, UPT ;  /* 0x000000041100788c */ /* 0x000fcc000bf06270 */
[----:B------:R-:W-:-:S13]  /*4db0*/  PLOP3.LUT P0, PT, PT, PT, UP0, 0x80, 0x8 ;  /* 0x000000000008781c */ /* 0x000fda0003f0f008 */
[----:B------:R-:W-:Y:S05]  /*4dc0*/  @!P0 EXIT ;  /* 0x000000000000894d */ /* 0x000fea0003800000 */
[----:B------:R-:W1:Y:S08]  /*4dd0*/  S2UR UR4, SR_CgaCtaId ;  /* 0x00000000000479c3 */ /* 0x000e700000008800 */
[----:B------:R-:W-:Y:S01]  /*4de0*/  BAR.SYNC.DEFER_BLOCKING 0x6, 0xa0 ;  /* 0x0182800000007b1d */ /* 0x000fe20000010000 */
[C---:B------:R-:W-:Y:S01]  /*4df0*/  IMAD.SHL.U32 R7, R95.reuse, 0x40, RZ ;  /* 0x000000405f077824 */ /* 0x040fe200078e00ff */
[C---:B------:R-:W-:Y:S01]  /*4e00*/  LOP3.LUT R97, R95.reuse, 0x60, RZ, 0xc0, !PT ;  /* 0x000000605f617812 */ /* 0x040fe200078ec0ff */
[----:B------:R-:W-:-:S02]  /*4e10*/  IMAD.SHL.U32 R4, R95, 0x20, RZ ;  /* 0x000000205f047824 */ /* 0x000fc400078e00ff */
[----:B------:R-:W-:Y:S02]  /*4e20*/  HFMA2 R36, -RZ, RZ, 0, 0 ;  /* 0x00000000ff247431 */ /* 0x000fe400000001ff */
[----:B------:R-:W-:Y:S01]  /*4e30*/  IMAD.SHL.U32 R6, R95, 0x2, RZ ;  /* 0x000000025f067824 */ /* 0x000fe200078e00ff */
[----:B------:R-:W-:Y:S01]  /*4e40*/  UMOV UR44, 0x400 ;  /* 0x00000400002c7882 */ /* 0x000fe20000000000 */
[----:B------:R-:W2:Y:S01]  /*4e50*/  LDC.64 R82, c[0x0][0x8b0] ;  /* 0x00022c00ff527b82 */ /* 0x000ea20000000a00 */
[----:B------:R-:W-:Y:S01]  /*4e60*/  LOP3.LUT R5, R7, 0x180, RZ, 0xc0, !PT ;  /* 0x0000018007057812 */ /* 0x000fe200078ec0ff */
[----:B------:R-:W-:Y:S01]  /*4e70*/  IMAD.U32 R37, R95, 0x10000, RZ ;  /* 0x000100005f257824 */ /* 0x000fe200078e00ff */
[----:B------:R-:W-:Y:S01]  /*4e80*/  LOP3.LUT R4, R4, 0xc00, RZ, 0xc0, !PT ;  /* 0x00000c0004047812 */ /* 0x000fe200078ec0ff */
[----:B------:R-:W-:Y:S01]  /*4e90*/  IMAD.MOV.U32 R94, RZ, RZ, RZ ;  /* 0x000000ffff5e7224 */ /* 0x000fe200078e00ff */
[----:B------:R-:W-:Y:S01]  /*4ea0*/  LOP3.LUT R6, R5, 0x20, R6, 0xf8, !PT ;  /* 0x0000002005067812 */ /* 0x000fe200078ef806 */
[----:B------:R-:W-:Y:S01]  /*4eb0*/  IMAD.SHL.U32 R5, R95, 0x8, RZ ;  /* 0x000000085f057824 */ /* 0x000fe200078e00ff */
[----:B------:R-:W-:Y:S01]  /*4ec0*/  LOP3.LUT R4, R4, 0x40, R7, 0xf8, !PT ;  /* 0x0000004004047812 */ /* 0x000fe200078ef807 */
[----:B------:R-:W3:Y:S01]  /*4ed0*/  LDC.64 R80, c[0x0][0x8a8] ;  /* 0x00022a00ff507b82 */ /* 0x000ee20000000a00 */
[----:B------:R-:W-:Y:S01]  /*4ee0*/  LOP3.LUT R37, R37, 0x600000, RZ, 0xc0, !PT ;  /* 0x0060000025257812 */ /* 0x000fe200078ec0ff */
[----:B------:R-:W-:Y:S01]  /*4ef0*/  IMAD.MOV.U32 R89, RZ, RZ, RZ ;  /* 0x000000ffff597224 */ /* 0x000fe200078e00ff */
[----:B------:R-:W-:-:S02]  /*4f00*/  LOP3.LUT R95, R95, 0x2, RZ, 0xc0, !PT ;  /* 0x000000025f5f7812 */ /* 0x000fc400078ec0ff */
[----:B------:R-:W-:Y:S02]  /*4f10*/  CS2R R92, SRZ ;  /* 0x00000000005c7805 */ /* 0x000fe4000001ff00 */
[----:B------:R-:W-:Y:S01]  /*4f20*/  LOP3.LUT R5, R6, 0x30, R5, 0x78, !PT ;  /* 0x0000003006057812 */ /* 0x000fe200078e7805 */
[----:B------:R-:W4:Y:S01]  /*4f30*/  LDCU UR57, c[0x0][0x370] ;  /* 0x00006e00ff3977ac */ /* 0x000f220008000800 */
[----:B------:R-:W-:Y:S01]  /*4f40*/  LOP3.LUT R4, R4, 0x200, R7, 0xf8, !PT ;  /* 0x0000020004047812 */ /* 0x000fe200078ef807 */
[----:B------:R-:W-:Y:S01]  /*4f50*/  IMAD.MOV R90, RZ, RZ, -R95 ;  /* 0x000000ffff5a7224 */ /* 0x000fe200078e0a5f */
[----:B------:R-:W-:Y:S01]  /*4f60*/  MOV R91, RZ ;  /* 0x000000ff005b7202 */ /* 0x000fe20000000f00 */
[----:B-1----:R-:W-:Y:S01]  /*4f70*/  ULEA UR44, UR4, UR44, 0x18 ;  /* 0x0000002c042c7291 */ /* 0x002fe2000f8ec0ff */
[----:B------:R-:W-:Y:S01]  /*4f80*/  LOP3.LUT R84, R4, R5, RZ, 0xfc, !PT ;  /* 0x0000000504547212 */ /* 0x000fe200078efcff */
[----:B------:R-:W1:Y:S02]  /*4f90*/  LDCU.64 UR62, c[0x0][0x348] ;  /* 0x00006900ff3e77ac */ /* 0x000e640008000a00 */
[----:B------:R-:W-:-:S02]  /*4fa0*/  UIADD3 UR4, UPT, UPT, UR44, 0x4200, URZ ;  /* 0x000042002c047890 */ /* 0x000fc4000fffe0ff */
[----:B------:R-:W-:-:S03]  /*4fb0*/  UIADD3 UR5, UPT, UPT, UR44, 0x200, URZ ;  /* 0x000002002c057890 */ /* 0x000fc6000fffe0ff */
[----:B------:R-:W4:Y:S01]  /*4fc0*/  LDS R0, [UR44+0x130] ;  /* 0x0001302cff007984 */ /* 0x000f220008000800 */
[----:B------:R-:W1:Y:S01]  /*4fd0*/  LDCU UR43, c[0x0][0xb0c] ;  /* 0x00016180ff2b77ac */ /* 0x000e620008000800 */
[----:B------:R-:W-:Y:S02]  /*4fe0*/  IMAD.U32 R96, RZ, RZ, UR4 ;  /* 0x00000004ff607e24 */ /* 0x000fe4000f8e00ff */
[----:B------:R-:W-:Y:S01]  /*4ff0*/  IMAD.U32 R98, RZ, RZ, UR5 ;  /* 0x00000005ff627e24 */ /* 0x000fe2000f8e00ff */
[----:B------:R-:W1:Y:S01]  /*5000*/  LDCU UR39, c[0x0][0xb30] ;  /* 0x00016600ff2777ac */ /* 0x000e620008000800 */
[----:B------:R-:W1:Y:S01]  /*5010*/  LDCU.64 UR46, c[0x0][0x888] ;  /* 0x00011100ff2e77ac */ /* 0x000e620008000a00 */
[----:B------:R-:W1:Y:S01]  /*5020*/  LDCU.64 UR40, c[0x0][0xb28] ;  /* 0x00016500ff2877ac */ /* 0x000e620008000a00 */
[----:B------:R-:W1:Y:S01]  /*5030*/  LDCU.64 UR60, c[0x0][0x890] ;  /* 0x00011200ff3c77ac */ /* 0x000e620008000a00 */
[----:B------:R-:W1:Y:S01]  /*5040*/  LDCU.128 UR52, c[0x0][0xb10] ;  /* 0x00016200ff3477ac */ /* 0x000e620008000c00 */
[----:B------:R-:W1:Y:S02]  /*5050*/  LDCU UR56, c[0x0][0x374] ;  /* 0x00006e80ff3877ac */ /* 0x000e640008000800 */
[----:B-1234-:R-:W-:-:S07]  /*5060*/  IMAD.IADD R37, R0, 0x1, R37 ;  /* 0x0000000100257824 */ /* 0x01efce00078e0225 */
.L_x_130:
[C---:B------:R-:W-:Y:S02]  /*5070*/  LEA R3, R89.reuse, UR44, 0x3 ;  /* 0x0000002c59037c11 */ /* 0x040fe4000f8e18ff */
[----:B------:R-:W-:Y:S02]  /*5080*/  SHF.L.U32 R0, R92, 0x1f, RZ ;  /* 0x0000001f5c007819 */ /* 0x000fe400000006ff */
[----:B------:R-:W-:Y:S02]  /*5090*/  LEA R5, R89, UR44, 0x4 ;  /* 0x0000002c59057c11 */ /* 0x000fe4000f8e20ff */
[----:B-1----:R-:W1:Y:S02]  /*50a0*/  SYNCS.PHASECHK.TRANS64.TRYWAIT P0, [R3+URZ+0x80], R0 ;  /* 0x00008000030075a7 */ /* 0x002e6400080011ff */
[----:B-1----:R-:W-:Y:S05]  /*50b0*/  @!P0 BRA `(.L_x_89) ;  /* 0x0000004c00688947 */ /* 0x002fea0003800000 */
.L_x_172:
        /* <DEDUP_REMOVED lines=11> */
[----:B------:R-:W-:Y:S01]  /*5170*/  PLOP3.LUT P0, PT, PT, PT, UP1, 0x80, 0x8 ;  /* 0x000000000008781c */ /* 0x000fe20003f0f018 */
[----:B------:R-:W-:Y:S11]  /*5180*/  UP2UR UR45, UPR, URZ, 0x2 ;  /* 0x00000002ff2d7883 */ /* 0x000ff60008000000 */
[----:B------:R-:W-:Y:S01]  /*5190*/  @!UPT UIADD3 URZ, UPT, UPT, URZ, URZ, URZ ;  /* 0x000000fffffff290 */ /* 0x000fe2000fffe0ff */
[----:B-1----:R-:W-:Y:S02]  /*51a0*/  @P0 SHF.R.U32.HI R0, RZ, 0x10, R5 ;  /* 0x00000010ff000819 */ /* 0x002fe40000011605 */
        /* <DEDUP_REMOVED lines=12> */
[----:B------:R-:W2:Y:S01]  /*5270*/  LDCU UR12, c[0x0][0xb20] ;  /* 0x00016400ff0c77ac */ /* 0x000ea20008000800 */
[----:B------:R-:W-:Y:S02]  /*5280*/  UIMAD.WIDE.U32 UR4, UR56, UR55, URZ ;  /* 0x00000037380472a5 */ /* 0x000fe4000f8e00ff */
[----:B------:R-:W-:Y:S02]  /*5290*/  UIMAD.WIDE.U32 UR6, UR57, UR52, URZ ;  /* 0x00000034390672a5 */ /* 0x000fe4000f8e00ff */
[----:B------:R-:W-:Y:S02]  /*52a0*/  UISETP.NE.AND UP0, UPT, UR54, 0x1, UPT ;  /* 0x000000013600788c */ /* 0x000fe4000bf05270 */
[----:B------:R-:W-:Y:S02]  /*52b0*/  UIMAD.WIDE.U32 UR8, UR37, UR55, URZ ;  /* 0x00000037250872a5 */ /* 0x000fe4000f8e00ff */
[----:B------:R-:W-:Y:S02]  /*52c0*/  UIMAD.WIDE.U32 UR10, UR38, UR52, URZ ;  /* 0x00000034260a72a5 */ /* 0x000fe4000f8e00ff */
[----:B------:R-:W-:Y:S02]  /*52d0*/  UISETP.NE.AND UP1, UPT, UR43, 0x1, UPT ;  /* 0x000000012b00788c */ /* 0x000fe4000bf25270 */
[----:B------:R-:W-:Y:S01]  /*52e0*/  UISETP.NE.AND UP2, UPT, UR42, 0x1, UPT ;  /* 0x000000012a00788c */ /* 0x000fe2000bf45270 */
[----:B------:R-:W-:Y:S02]  /*52f0*/  UMOV UR4, UR5 ;  /* 0x0000000500047c82 */ /* 0x000fe40008000000 */
[----:B--2---:R-:W-:Y:S03]  /*5300*/  USHF.R.U32.HI UR5, URZ, UR12, UR4 ;  /* 0x0000000cff057299 */ /* 0x004fe60008011604 */
[----:B------:R-:W-:Y:S02]  /*5310*/  UMOV UR4, UR7 ;  /* 0x0000000700047c82 */ /* 0x000fe40008000000 */
[----:B------:R-:W-:Y:S02]  /*5320*/  USHF.R.U32.HI UR7, URZ, UR53, UR4 ;  /* 0x00000035ff077299 */ /* 0x000fe40008011604 */
[----:B------:R-:W-:Y:S02]  /*5330*/  USEL UR4, UR56, UR5, !UP0 ;  /* 0x0000000538047287 */ /* 0x000fe4000c000000 */
[----:B------:R-:W-:Y:S01]  /*5340*/  USEL UR7, UR57, UR7, !UP1 ;  /* 0x0000000739077287 */ /* 0x000fe2000c800000 */
[----:B------:R-:W-:Y:S01]  /*5350*/  UMOV UR5, UR9 ;  /* 0x0000000900057c82 */ /* 0x000fe20008000000 */
[----:B------:R-:W-:Y:S02]  /*5360*/  UIMAD.WIDE.U32 UR8, UR4, UR40, URZ ;  /* 0x00000028040872a5 */ /* 0x000fe4000f8e00ff */
[----:B------:R-:W-:Y:S03]  /*5370*/  USHF.R.U32.HI UR6, URZ, UR12, UR5 ;  /* 0x0000000cff067299 */ /* 0x000fe60008011605 */
[----:B------:R-:W-:Y:S01]  /*5380*/  UMOV UR5, UR11 ;  /* 0x0000000b00057c82 */ /* 0x000fe20008000000 */
[----:B------:R-:W-:Y:S02]  /*5390*/  UIMAD.WIDE.U32 UR10, UR7, UR40, URZ ;  /* 0x00000028070a72a5 */ /* 0x000fe4000f8e00ff */
[----:B------:R-:W-:Y:S02]  /*53a0*/  USHF.R.U32.HI UR12, URZ, UR53, UR5 ;  /* 0x00000035ff0c7299 */ /* 0x000fe40008011605 */
[----:B------:R-:W-:Y:S01]  /*53b0*/  USEL UR6, UR37, UR6, !UP0 ;  /* 0x0000000625067287 */ /* 0x000fe2000c000000 */
[----:B------:R-:W-:Y:S02]  /*53c0*/  UMOV UR5, UR9 ;  /* 0x0000000900057c82 */ /* 0x000fe40008000000 */
[----:B------:R-:W-:Y:S01]  /*53d0*/  UMOV UR10, UR11 ;  /* 0x0000000b000a7c82 */ /* 0x000fe20008000000 */
[----:B------:R-:W-:Y:S02]  /*53e0*/  @UP2 USHF.R.U32.HI UR4, URZ, UR41, UR5 ;  /* 0x00000029ff042299 */ /* 0x000fe40008011605 */
[----:B------:R-:W-:Y:S02]  /*53f0*/  @UP2 USHF.R.U32.HI UR7, URZ, UR41, UR10 ;  /* 0x00000029ff072299 */ /* 0x000fe4000801160a */
[----:B------:R-:W-:Y:S02]  /*5400*/  UIMAD UR4, UR42, UR4, URZ ;  /* 0x000000042a0472a4 */ /* 0x000fe4000f8e02ff */
        /* <DEDUP_REMOVED lines=8> */
[----:B------:R-:W-:Y:S02]  /*5490*/  USEL UR11, UR6, UR4, !UP2 ;  /* 0x00000004060b7287 */ /* 0x000fe4000d000000 */
[----:B------:R-:W-:Y:S02]  /*54a0*/  UIADD3 UR8, UPT, UPT, -UR5, URZ, URZ ;  /* 0x000000ff05087290 */ /* 0x000fe4000fffe1ff */
[----:B------:R-:W-:Y:S01]  /*54b0*/  UIADD3 UR10, UPT, UPT, -UR11, URZ, URZ ;  /* 0x000000ff0b0a7290 */ /* 0x000fe2000fffe1ff */
[----:B------:R-:W-:Y:S01]  /*54c0*/  @!UP0 UMOV UR4, UR9 ;  /* 0x0000000900048c82 */ /* 0x000fe20008000000 */
[----:B------:R-:W-:Y:S02]  /*54d0*/  UIADD3 UR9, UPT, UPT, -UR6, URZ, URZ ;  /* 0x000000ff06097290 */ /* 0x000fe4000fffe1ff */
[----:B------:R-:W-:Y:S02]  /*54e0*/  @!UP0 USHF.R.U32.HI UR4, URZ, UR41, UR4 ;  /* 0x00000029ff048299 */ /* 0x000fe40008011604 */
[----:B------:R-:W-:Y:S02]  /*54f0*/  UIMAD UR10, UR42, UR10, UR6 ;  /* 0x0000000a2a0a72a4 */ /* 0x000fe4000f8e0206 */
[----:B------:R-:W-:Y:S04]  /*5500*/  @!UP0 USEL UR4, UR5, UR4, !UP2 ;  /* 0x0000000405048287 */ /* 0x000fe8000d000000 */
[----:B------:R-:W-:Y:S02]  /*5510*/  @!UP0 UIMAD UR10, UR7, UR10, UR4 ;  /* 0x0000000a070a82a4 */ /* 0x000fe4000f8e0204 */
[----:B------:R-:W-:Y:S02]  /*5520*/  @!UP0 UIADD3 UR11, UPT, UPT, UR11, -UR4, URZ ;  /* 0x800000040b0b8290 */ /* 0x000fe4000fffe0ff */
[----:B------:R-:W-:Y:S02]  /*5530*/  UIMAD UR7, UR43, UR8, UR38 ;  /* 0x000000082b0772a4 */ /* 0x000fe4000f8e0226 */
[----:B------:R-:W-:Y:S02]  /*5540*/  @!UP0 UIMAD UR6, UR11, UR42, UR5 ;  /* 0x0000002a0b0682a4 */ /* 0x000fe4000f8e0205 */
[----:B------:R-:W-:Y:S01]  /*5550*/  UIMAD UR4, UR54, UR9, UR37 ;  /* 0x00000009360472a4 */ /* 0x000fe2000f8e0225 */
[----:B------:R-:W-:Y:S02]  /*5560*/  @!UP0 UMOV UR5, UR10 ;  /* 0x0000000a00058c82 */ /* 0x000fe40008000000 */
[----:B------:R-:W-:Y:S02]  /*5570*/  UIMAD UR38, UR5, UR43, UR7 ;  /* 0x0000002b052672a4 */ /* 0x000fe4000f8e0207 */
[----:B------:R-:W-:Y:S11]  /*5580*/  UIMAD UR37, UR6, UR54, UR4 ;  /* 0x00000036062572a4 */ /* 0x000ff6000f8e0204 */
[----:B------:R-:W-:Y:S01]  /*5590*/  @!UPT UIADD3 URZ, UPT, UPT, URZ, URZ, URZ ;  /* 0x000000fffffff290 */ /* 0x000fe2000fffe0ff */
.L_x_90:
[----:B------:R-:W-:Y:S01]  /*55a0*/  UISETP.NE.AND UP0, UPT, UR39, 0x1, UPT ;  /* 0x000000012700788c */ /* 0x000fe2000bf05270 */
[----:B------:R-:W-:Y:S01]  /*55b0*/  IADD3 R89, PT, PT, R89, 0x1, RZ ;  /* 0x0000000159597810 */ /* 0x000fe20007ffe0ff */
[----:B------:R-:W-:Y:S02]  /*55c0*/  UIADD3 UR11, UPT, UPT, UR44, 0x200, URZ ;  /* 0x000002002c0b7890 */ /* 0x000fe4000fffe0ff */
[----:B------:R-:W-:Y:S02]  /*55d0*/  USHF.L.U32 UR50, UR16, 0x6, URZ ;  /* 0x0000000610327899 */ /* 0x000fe400080006ff */
[----:B------:R-:W-:Y:S05]  /*55e0*/  USHF.L.U32 UR49, UR20, 0x8, URZ ;  /* 0x0000000814317899 */ /* 0x000fea00080006ff */
[----:B------:R-:W2:Y:S01]  /*55f0*/  @!UP0 LDCU.128 UR12, c[0x0][0xb10] ;  /* 0x00016200ff0c87ac */ /* 0x000ea20008000c00 */
[----:B------:R-:W3:Y:S01]  /*5600*/  @!UP0 LDCU UR5, c[0x0][0xb0c] ;  /* 0x00016180ff0587ac */ /* 0x000ee20008000800 */
[----:B------:R-:W4:Y:S01]  /*5610*/  @!UP0 LDCU UR10, c[0x0][0xb20] ;  /* 0x00016400ff0a87ac */ /* 0x000f220008000800 */
[----:B--2---:R-:W-:Y:S02]  /*5620*/  UIMAD.WIDE.U32 UR8, UR38, UR12, URZ ;  /* 0x0000000c260872a5 */ /* 0x004fe4000f8e00ff */
[----:B------:R-:W-:Y:S02]  /*5630*/  UIMAD.WIDE.U32 UR6, UR37, UR15, URZ ;  /* 0x0000000f250672a5 */ /* 0x000fe4000f8e00ff */
[----:B------:R-:W-:Y:S03]  /*5640*/  @!UP0 UISETP.NE.AND UP1, UPT, UR14, 0x1, UPT ;  /* 0x000000010e00888c */ /* 0x000fe6000bf25270 */
[----:B------:R-:W-:Y:S01]  /*5650*/  @!UP0 UMOV UR4, UR9 ;  /* 0x0000000900048c82 */ /* 0x000fe20008000000 */
[----:B---3--:R-:W-:Y:S02]  /*5660*/  @!UP0 UISETP.NE.AND UP2, UPT, UR5, 0x1, UPT ;  /* 0x000000010500888c */ /* 0x008fe4000bf45270 */
[----:B------:R-:W-:Y:S01]  /*5670*/  @!UP0 USHF.R.U32.HI UR4, URZ, UR13, UR4 ;  /* 0x0000000dff048299 */ /* 0x000fe20008011604 */
[----:B------:R-:W-:Y:S02]  /*5680*/  @!UP0 UMOV UR6, UR7 ;  /* 0x0000000700068c82 */ /* 0x000fe40008000000 */
[----:B----4-:R-:W-:Y:S02]  /*5690*/  @!UP0 USHF.R.U32.HI UR6, URZ, UR10, UR6 ;  /* 0x0000000aff068299 */ /* 0x010fe40008011606 */
[----:B------:R-:W-:Y:S02]  /*56a0*/  @!UP0 USEL UR7, UR38, UR4, !UP2 ;  /* 0x0000000426078287 */ /* 0x000fe4000d000000 */
[----:B------:R-:W-:Y:S04]  /*56b0*/  @!UP0 USEL UR6, UR37, UR6, !UP1 ;  /* 0x0000000625068287 */ /* 0x000fe8000c800000 */
[----:B------:R-:W-:Y:S02]  /*56c0*/  @!UP0 UIADD3 UR4, UPT, UPT, -UR7, UR6, URZ ;  /* 0x0000000607048290 */ /* 0x000fe4000fffe1ff */
[----:B------:R-:W-:Y:S02]  /*56d0*/  @!UP0 UIADD3 UR6, UPT, UPT, UR7, -UR6, URZ ;  /* 0x8000000607068290 */ /* 0x000fe4000fffe0ff */
[----:B------:R-:W-:Y:S02]  /*56e0*/  @!UP0 UIMAD UR38, UR4, UR5, UR38 ;  /* 0x00000005042682a4 */ /* 0x000fe4000f8e0226 */
[----:B------:R-:W-:Y:S02]  /*56f0*/  @!UP0 UIMAD UR37, UR6, UR14, UR37 ;  /* 0x0000000e062582a4 */ /* 0x000fe4000f8e0225 */
[----:B------:R-:W-:Y:S09]  /*5700*/  ULOP3.LUT UP0, URZ, UR11, 0x1b0, URZ, 0xc0, !UPT ;  /* 0x000001b00bff7892 */ /* 0x000ff2000f80c0ff */
[----:B------:R-:W-:Y:S05]  /*5710*/  BRA.U !UP0, `(.L_x_91) ;  /* 0x0000000108407547 */ /* 0x000fea000b800000 */
[----:B------:R-:W2:Y:S01]  /*5720*/  LDCU.64 UR8, c[0x4][0x88] ;  /* 0x01001100ff0877ac */ /* 0x000ea20008000a00 */
[----:B------:R-:W-:Y:S01]  /*5730*/  MOV R3, 0x0 ;  /* 0x0000000000037802 */ /* 0x000fe20000000f00 */
[----:B------:R-:W-:Y:S02]  /*5740*/  HFMA2 R12, -RZ, RZ, 0, 5.9604644775390625e-08 ;  /* 0x00000001ff0c7431 */ /* 0x000fe400000001ff */
[----:B------:R-:W-:Y:S02]  /*5750*/  IMAD.MOV.U32 R8, RZ, RZ, 0x70 ;  /* 0x00000070ff087424 */ /* 0x000fe400078e00ff */
[----:B------:R-:W-:Y:S01]  /*5760*/  IMAD.MOV.U32 R13, RZ, RZ, RZ ;  /* 0x000000ffff0d7224 */ /* 0x000fe200078e00ff */
[----:B------:R-:W3:Y:S01]  /*5770*/  LDCU.64 UR6, c[0x4][0x90] ;  /* 0x01001200ff0677ac */ /* 0x000ee20008000a00 */
[----:B------:R-:W4:Y:S01]  /*5780*/  LDC.64 R2, c[0x4][R3] ;  /* 0x0100000003027b82 */ /* 0x000f220000000a00 */
[----:B------:R-:W1:Y:S01]  /*5790*/  LDCU.64 UR4, c[0x4][0x8] ;  /* 0x01000100ff0477ac */ /* 0x000e620008000a00 */
[----:B--2---:R-:W-:Y:S01]  /*57a0*/  MOV R5, UR9 ;  /* 0x0000000900057c02 */ /* 0x004fe20008000f00 */
[----:B------:R-:W-:Y:S01]  /*57b0*/  IMAD.U32 R4, RZ, RZ, UR8 ;  /* 0x00000008ff047e24 */ /* 0x000fe2000f8e00ff */
[----:B---3--:R-:W-:Y:S01]  /*57c0*/  MOV R7, UR7 ;  /* 0x0000000700077c02 */ /* 0x008fe20008000f00 */
[----:B------:R-:W-:Y:S01]  /*57d0*/  IMAD.U32 R6, RZ, RZ, UR6 ;  /* 0x00000006ff067e24 */ /* 0x000fe2000f8e00ff */
[----:B-1----:R-:W-:Y:S01]  /*57e0*/  MOV R11, UR5 ;  /* 0x00000005000b7c02 */ /* 0x002fe20008000f00 */
[----:B------:R-:W-:Y:S02]  /*57f0*/  IMAD.U32 R10, RZ, RZ, UR4 ;  /* 0x00000004ff0a7e24 */ /* 0x000fe4000f8e00ff */
[----:B------:R-:W-:Y:S07]  /*5800*/  LEPC R20, `(.L_x_91) ;  /* 0x000000001014794e */ /* 0x000fee0000000000 */
[----:B----45:R-:W-:Y:S05]  /*5810*/  CALL.ABS.NOINC R2 ;  /* 0x0000000002007343 */ /* 0x030fea0003c00000 */
.L_x_91:
[----:B------:R-:W-:Y:S01]  /*5820*/  LOP3.LUT P0, RZ, R96, 0x1b0, RZ, 0xc0, !PT ;  /* 0x000001b060ff7812 */ /* 0x000fe2000780c0ff */
[----:B------:R-:W-:Y:S11]  /*5830*/  BSSY.RECONVERGENT B6, `(.L_x_92) ;  /* 0x0000013000067945 */ /* 0x000ff60003800200 */
[----:B------:R-:W-:Y:S01]  /*5840*/  @!UPT UIADD3 URZ, UPT, UPT, URZ, URZ, URZ ;  /* 0x000000fffffff290 */ /* 0x000fe2000fffe0ff */
[----:B------:R-:W-:Y:S05]  /*5850*/  @!P0 BRA `(.L_x_93) ;  /* 0x0000000000408947 */ /* 0x000fea0003800000 */
        /* <DEDUP_REMOVED lines=16> */
.L_x_93:
[----:B------:R-:W-:Y:S05]  /*5960*/  BSYNC.RECONVERGENT B6 ;  /* 0x0000000000067941 */ /* 0x000fea0003800200 */
.L_x_92:
[----:B------:R-:W-:Y:S01]  /*5970*/  R2UR UR4, R88 ;  /* 0x00000000580472ca */ /* 0x000fe200000e0000 */
[----:B------:R-:W-:Y:S01]  /*5980*/  UISETP.NE.U32.AND UP0, UPT, UR60, URZ, UPT ;  /* 0x000000ff3c00728c */ /* 0x000fe2000bf05070 */
[----:B------:R-:W-:Y:S02]  /*5990*/  ISETP.NE.U32.AND P4, PT, R82, RZ, PT ;  /* 0x000000ff5200720c */ /* 0x000fe40003f85070 */
[----:B------:R-:W-:Y:S01]  /*59a0*/  ISETP.NE.U32.AND P2, PT, RZ, UR46, PT ;  /* 0x0000002eff007c0c */ /* 0x000fe2000bf45070 */
[----:B------:R-:W-:Y:S01]  /*59b0*/  UISETP.NE.AND.EX UP1, UPT, UR61, URZ, UPT, UP0 ;  /* 0x000000ff3d00728c */ /* 0x000fe2000bf25300 */
[----:B------:R-:W-:Y:S01]  /*59c0*/  ISETP.NE.AND.EX P4, PT, R83, RZ, PT, P4 ;  /* 0x000000ff5300720c */ /* 0x000fe20003f85340 */
[----:B------:R-:W-:Y:S01]  /*59d0*/  UPLOP3.LUT UP0, UPT, UPT, UPT, UPT, 0x40, 0x4 ;  /* 0x000000000004789c */ /* 0x000fe20003f0e870 */
[----:B------:R-:W-:Y:S05]  /*59e0*/  ISETP.NE.AND.EX P2, PT, RZ, UR47, PT, P2 ;  /* 0x0000002fff007c0c */ /* 0x000fea000bf45320 */
[----:B------:R-:W-:Y:S06]  /*59f0*/  UISETP.NE.AND UP2, UPT, UR4, URZ, UPT ;  /* 0x000000ff0400728c */ /* 0x000fec000bf45270 */
[----:B------:R-:W-:Y:S05]  /*5a00*/  PLOP3.LUT P1, PT, PT, PT, UP2, 0x80, 0x8 ;  /* 0x000000000008781c */ /* 0x000fea0003f2f028 */
[----:B------:R-:W-:Y:S06]  /*5a10*/  @UP2 UPLOP3.LUT UP0, UPT, UPT, UPT, UP1, 0x80, 0x8 ;  /* 0x000000000008289c */ /* 0x000fec0003f0f010 */
[----:B------:R-:W-:Y:S01]  /*5a20*/  PLOP3.LUT P0, PT, PT, PT, UP0, 0x80, 0x8 ;  /* 0x000000000008781c */ /* 0x000fe20003f0f008 */
[----:B------:R-:W-:Y:S01]  /*5a30*/  @!UPT UIADD3 URZ, UPT, UPT, URZ, URZ, URZ ;  /* 0x000000fffffff290 */ /* 0x000fe2000fffe0ff */
[----:B------:R-:W-:Y:S11]  /*5a40*/  BRA.U !UP1, `(.L_x_94) ;  /* 0x00000001093c7547 */ /* 0x000ff6000b800000 */
[----:B------:R-:W-:Y:S01]  /*5a50*/  UISETP.NE.U32.AND UP0, UPT, UR46, URZ, UPT ;  /* 0x000000ff2e00728c */ /* 0x000fe2000bf05070 */
[----:B-1----:R-:W-:Y:S01]  /*5a60*/  HFMA2 R0, -RZ, RZ, 0, 5.9604644775390625e-08 ;  /* 0x00000001ff007431 */ /* 0x002fe200000001ff */
[----:B------:R-:W1:Y:S01]  /*5a70*/  LDCU.64 UR8, c[0x0][0x358] ;  /* 0x00006b00ff0877ac */ /* 0x000e620008000a00 */
[----:B------:R-:W-:Y:S01]  /*5a80*/  IMAD.MOV.U32 R85, RZ, RZ, 0x1 ;  /* 0x00000001ff557424 */ /* 0x000fe200078e00ff */
[----:B------:R-:W-:Y:S06]  /*5a90*/  UISETP.NE.AND.EX UP0, UPT, UR47, URZ, UPT, UP0 ;  /* 0x000000ff2f00728c */ /* 0x000fec000bf05300 */
[----:B------:R-:W-:Y:S05]  /*5aa0*/  PLOP3.LUT P3, PT, PT, PT, UP0, 0x80, 0x8 ;  /* 0x000000000008781c */ /* 0x000fea0003f6f008 */
[----:B------:R-:W2:Y:S01]  /*5ab0*/  @UP0 LDCU.64 UR4, c[0x0][0x888] ;  /* 0x00011100ff0407ac */ /* 0x000ea20008000a00 */
[----:B------:R-:W-:Y:S07]  /*5ac0*/  @UP0 UIMAD UR6, UR36, UR60, URZ ;  /* 0x0000003c240602a4 */ /* 0x000fee000f8e02ff */
[----:B------:R-:W-:Y:S01]  /*5ad0*/  @!P3 PRMT R85, R0, 0x7610, R85 ;  /* 0x000076100055b816 */ /* 0x000fe20000000055 */
[----:B--2---:R-:W-:Y:S06]  /*5ae0*/  @UP0 UIMAD.WIDE UR4, UR6, 0x4, UR4 ;  /* 0x00000004060408a5 */ /* 0x004fec000f8e0204 */
[----:B------:R-:W-:Y:S01]  /*5af0*/  IMAD.U32 R2, RZ, RZ, UR4 ;  /* 0x00000004ff027e24 */ /* 0x000fe2000f8e00ff */
[----:B------:R-:W-:Y:S04]  /*5b00*/  MOV R3, UR5 ;  /* 0x0000000500037c02 */ /* 0x000fe80008000f00 */
[----:B------:R-:W2:Y:S01]  /*5b10*/  @!UP0 LDCU UR4, c[0x0][0x880] ;  /* 0x00011000ff0487ac */ /* 0x000ea20008000800 */
[----:B-1---5:R3:W5:Y:S02]  /*5b20*/  @P3 LDG.E R41, desc[UR8][R2.64] ;  /* 0x0000000802293981 */ /* 0x022764000c1e1900 */
[----:B--23--:R-:W-:Y:S02]  /*5b30*/  @!P3 IMAD.U32 R41, RZ, RZ, UR4 ;  /* 0x00000004ff29be24 */ /* 0x00cfe4000f8e00ff */
.L_x_94:
[----:B------:R-:W-:Y:S05]  /*5b40*/  @!P4 BRA `(.L_x_95) ;  /* 0x000000000024c947 */ /* 0x000fea0003800000 */
[----:B------:R-:W-:Y:S01]  /*5b50*/  ISETP.NE.U32.AND P3, PT, R80, RZ, PT ;  /* 0x000000ff5000720c */ /* 0x000fe20003f65070 */
[----:B------:R-:W2:Y:S03]  /*5b60*/  LDCU.64 UR4, c[0x0][0x358] ;  /* 0x00006b00ff0477ac */ /* 0x000ea60008000a00 */
[----:B------:R-:W-:Y:S11]  /*5b70*/  ISETP.NE.AND.EX P3, PT, R81, RZ, PT, P3 ;  /* 0x000000ff5100720c */ /* 0x000ff60003f65330 */
[----:B------:R-:W-:Y:S02]  /*5b80*/  @!UPT UIADD3 URZ, UPT, UPT, URZ, URZ, URZ ;  /* 0x000000fffffff290 */ /* 0x000fe4000fffe0ff */
[----:B------:R-:W3:Y:S01]  /*5b90*/  @P3 LDC.64 R2, c[0x0][0x8a8] ;  /* 0x00022a00ff023b82 */ /* 0x000ee20000000a00 */
[----:B-1----:R-:W-:Y:S04]  /*5ba0*/  @P3 IMAD R0, R82, UR36, RZ ;  /* 0x0000002452003c24 */ /* 0x002fe8000f8e02ff */
[----:B---3--:R-:W-:Y:S05]  /*5bb0*/  @P3 IMAD.WIDE R2, R0, 0x4, R2 ;  /* 0x0000000400023825 */ /* 0x008fea00078e0202 */
[----:B--2--5:R2:W5:Y:S02]  /*5bc0*/  @P3 LDG.E R38, desc[UR4][R2.64] ;  /* 0x0000000402263981 */ /* 0x024564000c1e1900 */
[----:B--2---:R-:W3:Y:S02]  /*5bd0*/  @!P3 LDC R38, c[0x0][0x8a0] ;  /* 0x00022800ff26bb82 */ /* 0x004ee40000000800 */
.L_x_95:
[----:B-----5:R-:W-:Y:S01]  /*5be0*/  FSETP.NEU.AND P4, PT, R41, RZ, PT ;  /* 0x000000ff2900720b */ /* 0x020fe20003f8d000 */
[----:B------:R-:W-:Y:S01]  /*5bf0*/  BSSY B1, `(.L_x_96) ;  /* 0x0000042000017945 */ /* 0x000fe20003800000 */
[----:B------:R-:W-:Y:S01]  /*5c00*/  SEL R6, RZ, 0xffffffff, P2 ;  /* 0xffffffffff067807 */ /* 0x000fe20001000000 */
[----:B------:R-:W-:Y:S01]  /*5c10*/  IMAD.MOV.U32 R100, RZ, RZ, 0x1 ;  /* 0x00000001ff647424 */ /* 0x000fe200078e00ff */
[----:B------:R-:W-:Y:S02]  /*5c20*/  LOP3.LUT P3, RZ, R85, 0xff, RZ, 0xc0, !PT ;  /* 0x000000ff55ff7812 */ /* 0x000fe4000786c0ff */
[----:B------:R-:W-:Y:S02]  /*5c30*/  CS2R R78, SRZ ;  /* 0x00000000004e7805 */ /* 0x000fe4000001ff00 */
[----:B------:R-:W-:Y:S02]  /*5c40*/  @P1 SEL R3, RZ, 0xffffffff, P4 ;  /* 0xffffffffff031807 */ /* 0x000fe40002000000 */
[----:B------:R-:W-:Y:S02]  /*5c50*/  CS2R R76, SRZ ;  /* 0x00000000004c7805 */ /* 0x000fe4000001ff00 */
[----:B------:R-:W-:Y:S02]  /*5c60*/  LEA R2, R93, UR44, 0x3 ;  /* 0x0000002c5d027c11 */ /* 0x000fe4000f8e18ff */
[----:B------:R-:W-:Y:S02]  /*5c70*/  CS2R R74, SRZ ;  /* 0x00000000004a7805 */ /* 0x000fe4000001ff00 */
[----:B------:R-:W-:Y:S02]  /*5c80*/  @P0 SEL R3, R6, R3, !P3 ;  /* 0x0000000306030207 */ /* 0x000fe40005800000 */
[----:B------:R-:W-:Y:S02]  /*5c90*/  CS2R R72, SRZ ;  /* 0x0000000000487805 */ /* 0x000fe4000001ff00 */
[----:B------:R-:W-:Y:S02]  /*5ca0*/  LEA R71, R36, UR44, 0x3 ;  /* 0x0000002c24477c11 */ /* 0x000fe4000f8e18ff */
[----:B------:R-:W-:Y:S02]  /*5cb0*/  @P1 LOP3.LUT R3, R3, 0x1, RZ, 0xc0, !PT ;  /* 0x0000000103031812 */ /* 0x000fe400078ec0ff */
[----:B------:R-:W-:Y:S02]  /*5cc0*/  SHF.L.U32 R4, R94, 0x1f, RZ ;  /* 0x0000001f5e047819 */ /* 0x000fe400000006ff */
[----:B------:R-:W-:Y:S02]  /*5cd0*/  ISETP.NE.U32.OR P6, PT, R3, 0x1, !P1 ;  /* 0x000000010300780c */ /* 0x000fe40004fc5470 */
[----:B------:R-:W-:Y:S02]  /*5ce0*/  PLOP3.LUT P2, PT, PT, PT, UP1, 0x80, 0x8 ;  /* 0x000000000008781c */ /* 0x000fe40003f4f018 */
[----:B------:R-:W-:Y:S02]  /*5cf0*/  LEA.HI R39, R36, R36, RZ, 0x1 ;  /* 0x0000002424277211 */ /* 0x000fe400078f08ff */
[----:B------:R-:W-:Y:S02]  /*5d00*/  SEL R3, RZ, 0xffffffff, P4 ;  /* 0xffffffffff037807 */ /* 0x000fe40002000000 */
[----:B------:R-:W-:Y:S01]  /*5d10*/  P2R R102, PR, RZ, 0x40 ;  /* 0x00000040ff667803 */ /* 0x000fe20000000000 */
[C---:B-1----:R-:W-:Y:S01]  /*5d20*/  IMAD.SHL.U32 R0, R39.reuse, 0x80, RZ ;  /* 0x0000008027007824 */ /* 0x042fe200078e00ff */
[----:B------:R-:W-:Y:S03]  /*5d30*/  LOP3.LUT R39, R39, 0xffe, RZ, 0xc0, !PT ;  /* 0x00000ffe27277812 */ /* 0x000fe600078ec0ff */
[----:B------:R-:W-:Y:S02]  /*5d40*/  @P6 SHF.L.U32 R5, R91, 0x1f, RZ ;  /* 0x0000001f5b056819 */ /* 0x000fe400000006ff */
[----:B------:R-:W-:Y:S01]  /*5d50*/  @P2 SEL R3, R6, R3, !P3 ;  /* 0x0000000306032207 */ /* 0x000fe20005800000 */
[----:B------:R-:W-:Y:S01]  /*5d60*/  IMAD.IADD R39, R36, 0x1, -R39 ;  /* 0x0000000124277824 */ /* 0x000fe200078e0a27 */
[----:B------:R-:W1:Y:S01]  /*5d70*/  @P6 SYNCS.PHASECHK.TRANS64.TRYWAIT P1, [R2+URZ+0x30], R5 ;  /* 0x00003005020065a7 */ /* 0x000e6200080211ff */
[----:B------:R-:W-:Y:S02]  /*5d80*/  LOP3.LUT R0, R0, 0xffffff00, RZ, 0xc0, !PT ;  /* 0xffffff0000007812 */ /* 0x000fe400078ec0ff */
[----:B------:R-:W-:Y:S03]  /*5d90*/  LOP3.LUT R3, R3, 0x1, RZ, 0xc0, !PT ;  /* 0x0000000103037812 */ /* 0x000fe600078ec0ff */
[----:B------:R-:W-:Y:S01]  /*5da0*/  IMAD.IADD R0, R37, 0x1, R0 ;  /* 0x0000000125007824 */ /* 0x000fe200078e0200 */
[----:B------:R-:W-:Y:S03]  /*5db0*/  ISETP.NE.U32.AND P5, PT, R3, 0x1, PT ;  /* 0x000000010300780c */ /* 0x000fe60003fa5070 */
[----:B------:R-:W-:Y:S01]  /*5dc0*/  IMAD R39, R39, 0x100000, R0 ;  /* 0x0010000027277824 */ /* 0x000fe200078e0200 */
[----:B------:R-:W-:Y:S01]  /*5dd0*/  P2R R101, PR, RZ, 0x20 ;  /* 0x00000020ff657803 */ /* 0x000fe20000000000 */
[----:B------:R2:W4:Y:S01]  /*5de0*/  SYNCS.PHASECHK.TRANS64.TRYWAIT P0, [R71+URZ+0xa0], R4 ;  /* 0x0000a004470075a7 */ /* 0x00052200080011ff */
[----:B-1----:R-:W-:Y:S01]  /*5df0*/  @P6 SEL R100, RZ, 0x1, !P1 ;  /* 0x00000001ff646807 */ /* 0x002fe20004800000 */
[----:B--2---:R-:W-:Y:S06]  /*5e00*/  @!P6 BRA `(.L_x_97) ;  /* 0x000000000080e947 */ /* 0x004fec0003800000 */
[----:B------:R-:W-:Y:S01]  /*5e10*/  @P5 IMAD R6, R93, 0x1000, R84 ;  /* 0x000010005d065824 */ /* 0x000fe200078e0254 */
[----:B------:R-:W1:Y:S01]  /*5e20*/  S2R R0, SR_CgaCtaId ;  /* 0x0000000000007919 */ /* 0x000e620000008800 */
[----:B------:R-:W-:Y:S01]  /*5e30*/  ISETP.NE.AND P1, PT, R100, RZ, PT ;  /* 0x000000ff6400720c */ /* 0x000fe20003f25270 */
[----:B------:R-:W-:Y:S01]  /*5e40*/  BSSY B0, `(.L_x_98) ;  /* 0x000000b000007945 */ /* 0x000fe20003800000 */
[----:B------:R-:W-:Y:S01]  /*5e50*/  @P5 VIADD R5, R6, UR44 ;  /* 0x0000002c06055c36 */ /* 0x000fe20008000000 */
[----:B------:R-:W-:Y:S02]  /*5e60*/  CS2R R74, SRZ ;  /* 0x00000000004a7805 */ /* 0x000fe4000001ff00 */
[----:B------:R-:W-:Y:S02]  /*5e70*/  CS2R R72, SRZ ;  /* 0x0000000000487805 */ /* 0x000fe4000001ff00 */
[----:B------:R-:W-:Y:S01]  /*5e80*/  CS2R R78, SRZ ;  /* 0x00000000004e7805 */ /* 0x000fe2000001ff00 */
[----:B------:R-:W-:Y:S01]  /*5e90*/  @P5 IMAD R5, R95, -0x10, R5 ;  /* 0xfffffff05f055824 */ /* 0x000fe200078e0205 */
[----:B------:R-:W-:Y:S04]  /*5ea0*/  CS2R R76, SRZ ;  /* 0x00000000004c7805 */ /* 0x000fe8000001ff00 */
[----:B------:R-:W-:Y:S05]  /*5eb0*/  @P1 BRA `(.L_x_99) ;  /* 0x00000000000c1947 */ /* 0x000fea0003800000 */
[----:B------:R-:W-:Y:S04]  /*5ec0*/  SHF.L.U32 R3, R91, 0x1f, RZ ;  /* 0x0000001f5b037819 */ /* 0x000fe800000006ff */
[----:B------:R-:W2:Y:S02]  /*5ed0*/  SYNCS.PHASECHK.TRANS64.TRYWAIT P1, [R2+URZ+0x30], R3 ;  /* 0x00003003020075a7 */ /* 0x000ea400080211ff */
[----:B--2---:R-:W-:Y:S05]  /*5ee0*/  @!P1 BRA `(.L_x_100) ;  /* 0x0000003c00f09947 */ /* 0x004fea0003800000 */
.L_x_99:
[----:B------:R-:W-:Y:S05]  /*5ef0*/  BSYNC B0 ;  /* 0x0000000000007941 */ /* 0x000fea0003800000 */
.L_x_98:
[----:B------:R-:W-:Y:S01]  /*5f00*/  ISETP.NE.AND P1, PT, R101, RZ, PT ;  /* 0x000000ff6500720c */ /* 0x000fe20003f25270 */
[----:B--2---:R-:W-:Y:S02]  /*5f10*/  VIADD R3, R2, 0x50 ;  /* 0x0000005002037836 */ /* 0x004fe40000000000 */
[----:B------:R-:W-:Y:S03]  /*5f20*/  VIADD R93, R93, 0x1 ;  /* 0x000000015d5d7836 */ /* 0x000fe60000000000 */
[----:B-1----:R-:W-:Y:S07]  /*5f30*/  PRMT R0, R0, 0x654, R3 ;  /* 0x0000065400007816 */ /* 0x002fee0000000003 */
[----:B------:R1:W2:Y:S04]  /*5f40*/  @P1 LDS.128 R72, [R6+UR44+0x200] ;  /* 0x0002002c06481984 */ /* 0x0002a80008000c00 */
[----:B------:R1:W1:Y:S01]  /*5f50*/  @P1 LDS.128 R76, [R5+0x210] ;  /* 0x00021000054c1984 */ /* 0x0002620000000c00 */
[C---:B------:R-:W-:Y:S01]  /*5f60*/  ISETP.NE.AND P1, PT, R93.reuse, 0x4, PT ;  /* 0x000000045d00780c */ /* 0x040fe20003f25270 */
[----:B------:R-:W-:Y:S01]  /*5f70*/  @!PT LDS RZ, [RZ] ;  /* 0x00000000fffff984 */ /* 0x000fe20000000800 */
[----:B------:R-:W-:Y:S01]  /*5f80*/  @!PT LDS RZ, [RZ] ;  /* 0x00000000fffff984 */ /* 0x000fe20000000800 */
[----:B------:R-:W-:Y:S01]  /*5f90*/  @!PT LDS RZ, [RZ] ;  /* 0x00000000fffff984 */ /* 0x000fe20000000800 */
[----:B------:R-:W-:Y:S01]  /*5fa0*/  @!PT LDS RZ, [RZ] ;  /* 0x00000000fffff984 */ /* 0x000fe20000000800 */
[----:B------:R5:W-:Y:S06]  /*5fb0*/  MEMBAR.ALL.CTA ;  /* 0x0000000000007992 */ /* 0x000bec0000008000 */
[----:B-----5:R-:W5:Y:S01]  /*5fc0*/  FENCE.VIEW.ASYNC.S ;  /* 0x00000000000073c6 */ /* 0x020f620000000000 */
[----:B------:R-:W-:Y:S01]  /*5fd0*/  SEL R93, R93, RZ, P1 ;  /* 0x000000ff5d5d7207 */ /* 0x000fe20000800000 */
[----:B-----5:R5:W-:Y:S02]  /*5fe0*/  SYNCS.ARRIVE.TRANS64.RED.A1T0 RZ, [R0+URZ], RZ ;  /* 0x000000ff00ff79a7 */ /* 0x020be400081004ff */
[----:B-----5:R-:W-:Y:S04]  /*5ff0*/  SEL R0, RZ, 0x1, P1 ;  /* 0x00000001ff007807 */ /* 0x020fe80000800000 */
[----:B--2---:R-:W-:Y:S02]  /*6000*/  LOP3.LUT R91, R91, R0, RZ, 0x3c, !PT ;  /* 0x000000005b5b7212 */ /* 0x004fe400078e3cff */
.L_x_97:
[----:B------:R-:W-:Y:S05]  /*6010*/  BSYNC B1 ;  /* 0x0000000000017941 */ /* 0x000fea0003800000 */
.L_x_96:
[----:B------:R-:W-:Y:S04]  /*6020*/  SHF.R.U32.HI R3, RZ, 0x15, R39 ;  /* 0x00000015ff037819 */ /* 0x000fe80000011627 */
[----:B------:R-:W-:Y:S01]  /*6030*/  LOP3.LUT P1, RZ, R3, 0x3, R86, 0x48, !PT ;  /* 0x0000000303ff7812 */ /* 0x000fe20007824856 */
[----:B------:R-:W-:Y:S01]  /*6040*/  @!UPT UIADD3 URZ, UPT, UPT, URZ, URZ, URZ ;  /* 0x000000fffffff290 */ /* 0x000fe2000fffe0ff */
[----:B----4-:R-:W-:Y:S11]  /*6050*/  @P0 BRA `(.L_x_101) ;  /* 0x0000000000080947 */ /* 0x010ff60003800000 */
[----:B------:R-:W2:Y:S02]  /*6060*/  SYNCS.PHASECHK.TRANS64.TRYWAIT P0, [R71+URZ+0xa0], R4 ;  /* 0x0000a004470075a7 */ /* 0x000ea400080011ff */
[----:B--2---:R-:W-:Y:S05]  /*6070*/  @!P0 BRA `(.L_x_102) ;  /* 0x0000003c00a08947 */ /* 0x004fea0003800000 */
.L_x_101:
[----:B------:R-:W-:Y:S05]  /*6080*/  @!P1 BRA `(.L_x_103) ;  /* 0x0000000000409947 */ /* 0x000fea0003800000 */
[----:B------:R-:W1:Y:S01]  /*6090*/  LDCU.64 UR8, c[0x4][0x78] ;  /* 0x01000f00ff0877ac */ /* 0x000e620008000a00 */
[----:B------:R-:W-:Y:S01]  /*60a0*/  MOV R3, 0x0 ;  /* 0x0000000000037802 */ /* 0x000fe20000000f00 */
[----:B------:R-:W-:Y:S02]  /*60b0*/  HFMA2 R12, -RZ, RZ, 0, 5.9604644775390625e-08 ;  /* 0x00000001ff0c7431 */ /* 0x000fe400000001ff */
[----:B------:R-:W-:Y:S02]  /*60c0*/  IMAD.MOV.U32 R8, RZ, RZ, 0x192 ;  /* 0x00000192ff087424 */ /* 0x000fe400078e00ff */
[----:B------:R-:W-:Y:S01]  /*60d0*/  IMAD.MOV.U32 R13, RZ, RZ, RZ ;  /* 0x000000ffff0d7224 */ /* 0x000fe200078e00ff */
[----:B------:R-:W4:Y:S01]  /*60e0*/  LDCU.64 UR6, c[0x4][0x80] ;  /* 0x01001000ff0677ac */ /* 0x000f220008000a00 */
[----:B------:R-:W3:Y:S01]  /*60f0*/  LDC.64 R2, c[0x4][R3] ;  /* 0x0100000003027b82 */ /* 0x000ee20000000a00 */
[----:B------:R-:W5:Y:S01]  /*6100*/  LDCU.64 UR4, c[0x4][0x18] ;  /* 0x01000300ff0477ac */ /* 0x000f620008000a00 */
[----:B-1----:R-:W-:Y:S01]  /*6110*/  MOV R5, UR9 ;  /* 0x0000000900057c02 */ /* 0x002fe20008000f00 */
[----:B--2---:R-:W-:Y:S01]  /*6120*/  IMAD.U32 R4, RZ, RZ, UR8 ;  /* 0x00000008ff047e24 */ /* 0x004fe2000f8e00ff */
[----:B----4-:R-:W-:Y:S01]  /*6130*/  MOV R7, UR7 ;  /* 0x0000000700077c02 */ /* 0x010fe20008000f00 */
[----:B------:R-:W-:Y:S01]  /*6140*/  IMAD.U32 R6, RZ, RZ, UR6 ;  /* 0x00000006ff067e24 */ /* 0x000fe2000f8e00ff */
[----:B-----5:R-:W-:Y:S01]  /*6150*/  MOV R11, UR5 ;  /* 0x00000005000b7c02 */ /* 0x020fe20008000f00 */
[----:B------:R-:W-:Y:S02]  /*6160*/  IMAD.U32 R10, RZ, RZ, UR4 ;  /* 0x00000004ff0a7e24 */ /* 0x000fe4000f8e00ff */
[----:B------:R-:W-:Y:S07]  /*6170*/  LEPC R20, `(.L_x_103) ;  /* 0x000000001014794e */ /* 0x000fee0000000000 */
[----:B---3--:R-:W-:Y:S05]  /*6180*/  CALL.ABS.NOINC R2 ;  /* 0x0000000002007343 */ /* 0x008fea0003c00000 */
.L_x_103:
[-C--:B------:R-:W-:Y:S01]  /*6190*/  F2FP.F16.E5M2.UNPACK_B R42, R72.reuse ;  /* 0x00000048ff2a723e */ /* 0x080fe200020004ff */
[----:B------:R-:W-:Y:S05]  /*61a0*/  WARPSYNC.ALL ;  /* 0x0000000000007948 */ /* 0x000fea0003800000 */
[----:B------:R-:W-:Y:S01]  /*61b0*/  R2UR UR4, R39 ;  /* 0x00000000270472ca */ /* 0x000fe200000e0000 */
[--C-:B------:R-:W-:Y:S01]  /*61c0*/  HADD2.F32 R40, -RZ, R42.reuse.H0_H0 ;  /* 0x2000002aff287230 */ /* 0x100fe20000004100 */
[----:B------:R-:W-:Y:S01]  /*61d0*/  F2FP.F16.E5M2.UNPACK_B R43, R72.H1 ;  /* 0x00000048ff2b723e */ /* 0x000fe200030004ff */
[----:B------:R-:W-:Y:S01]  /*61e0*/  HADD2.F32 R42, -RZ, R42.H1_H1 ;  /* 0x3000002aff2a7230 */ /* 0x000fe20000004100 */
[-C--:B------:R-:W-:Y:S01]  /*61f0*/  F2FP.F16.E5M2.UNPACK_B R45, R73.reuse ;  /* 0x00000049ff2d723e */ /* 0x080fe200020004ff */
[----:B------:R-:W-:Y:S01]  /*6200*/  BSSY.RECONVERGENT B0, `(.L_x_104) ;  /* 0x0000099000007945 */ /* 0x000fe20003800200 */
[----:B------:R-:W-:Y:S01]  /*6210*/  F2FP.F16.E5M2.UNPACK_B R47, R73.H1 ;  /* 0x00000049ff2f723e */ /* 0x000fe200030004ff */
[--C-:B------:R-:W-:Y:S01]  /*6220*/  HADD2.F32 R44, -RZ, R43.reuse.H0_H0 ;  /* 0x2000002bff2c7230 */ /* 0x100fe20000004100 */
[-C--:B------:R-:W-:Y:S01]  /*6230*/  F2FP.F16.E5M2.UNPACK_B R49, R74.reuse ;  /* 0x0000004aff31723e */ /* 0x080fe200020004ff */
[----:B------:R-:W-:Y:S01]  /*6240*/  HADD2.F32 R46, -RZ, R43.H1_H1 ;  /* 0x3000002bff2e7230 */ /* 0x000fe20000004100 */
[----:B------:R-:W-:Y:S01]  /*6250*/  F2FP.F16.E5M2.UNPACK_B R51, R74.H1 ;  /* 0x0000004aff33723e */ /* 0x000fe200030004ff */
[--C-:B------:R-:W-:Y:S01]  /*6260*/  HADD2.F32 R43, -RZ, R45.reuse.H0_H0 ;  /* 0x2000002dff2b7230 */ /* 0x100fe20000004100 */
[-C--:B------:R-:W-:Y:S01]  /*6270*/  F2FP.F16.E5M2.UNPACK_B R53, R75.reuse ;  /* 0x0000004bff35723e */ /* 0x080fe200020004ff */
[----:B-12---:R-:W-:Y:S01]  /*6280*/  LDTM.16dp32bit_t0_t15.x32 R4, tmem[UR4] ;  /* 0x00000004000479ee */ /* 0x006fe20008a80000 */
[----:B------:R-:W3:Y:S01]  /*6290*/  LDTM.16dp32bit_t16_t31.x32 R4, tmem[UR4+0x20] ;  /* 0x00002004000479ee */ /* 0x000ee20008aa0000 */
[----:B------:R-:W-:Y:S01]  /*62a0*/  IADD3 R112, PT, PT, R84, UR44, RZ ;  /* 0x0000002c54707c10 */ /* 0x000fe2000fffe0ff */
[----:B------:R-:W-:Y:S01]  /*62b0*/  HADD2.F32 R48, -RZ, R45.H1_H1 ;  /* 0x3000002dff307230 */ /* 0x000fe20000004100 */
[----:B------:R-:W-:Y:S01]  /*62c0*/  SHF.L.U32 R103, R90, 0x4, RZ ;  /* 0x000000045a677819 */ /* 0x000fe200000006ff */
[----:B------:R-:W-:Y:S01]  /*62d0*/  HADD2.F32 R52, -RZ, R49.H1_H1 ;  /* 0x30000031ff347230 */ /* 0x000fe20000004100 */
[----:B------:R-:W-:Y:S01]  /*62e0*/  F2FP.F16.E5M2.UNPACK_B R55, R75.H1 ;  /* 0x0000004bff37723e */ /* 0x000fe200030004ff */
[----:B------:R-:W-:Y:S01]  /*62f0*/  HADD2.F32 R56, -RZ, R53.H1_H1 ;  /* 0x30000035ff387230 */ /* 0x000fe20000004100 */
[-C--:B------:R-:W-:Y:S01]  /*6300*/  F2FP.F16.E5M2.UNPACK_B R57, R76.reuse ;  /* 0x0000004cff39723e */ /* 0x080fe200020004ff */
[--C-:B------:R-:W-:Y:S01]  /*6310*/  HADD2.F32 R45, -RZ, R47.reuse.H0_H0 ;  /* 0x2000002fff2d7230 */ /* 0x100fe20000004100 */
[----:B------:R-:W-:Y:S01]  /*6320*/  F2FP.F16.E5M2.UNPACK_B R59, R76.H1 ;  /* 0x0000004cff3b723e */ /* 0x000fe200030004ff */
[----:B------:R-:W-:Y:S01]  /*6330*/  HADD2.F32 R50, -RZ, R47.H1_H1 ;  /* 0x3000002fff327230 */ /* 0x000fe20000004100 */
[-C--:B------:R-:W-:Y:S01]  /*6340*/  F2FP.F16.E5M2.UNPACK_B R61, R77.reuse ;  /* 0x0000004dff3d723e */ /* 0x080fe200020004ff */
[----:B------:R-:W-:Y:S01]  /*6350*/  HADD2.F32 R47, -RZ, R49.H0_H0 ;  /* 0x20000031ff2f7230 */ /* 0x000fe20000004100 */
[----:B------:R-:W-:Y:S01]  /*6360*/  F2FP.F16.E5M2.UNPACK_B R63, R77.H1 ;  /* 0x0000004dff3f723e */ /* 0x000fe200030004ff */
[----:B------:R-:W-:Y:S01]  /*6370*/  HADD2.F32 R60, -RZ, R57.H1_H1 ;  /* 0x30000039ff3c7230 */ /* 0x000fe20000004100 */
[-C--:B------:R-:W-:Y:S01]  /*6380*/  F2FP.F16.E5M2.UNPACK_B R65, R78.reuse ;  /* 0x0000004eff41723e */ /* 0x080fe200020004ff */
[----:B------:R-:W-:Y:S01]  /*6390*/  HADD2.F32 R64, -RZ, R61.H1_H1 ;  /* 0x3000003dff407230 */ /* 0x000fe20000004100 */
[----:B------:R-:W-:Y:S01]  /*63a0*/  F2FP.F16.E5M2.UNPACK_B R67, R78.H1 ;  /* 0x0000004eff43723e */ /* 0x000fe200030004ff */
[----:B------:R-:W-:Y:S01]  /*63b0*/  HADD2.F32 R49, -RZ, R51.H0_H0 ;  /* 0x20000033ff317230 */ /* 0x000fe20000004100 */
[----:B------:R-:W-:Y:S01]  /*63c0*/  ISETP.NE.AND P0, PT, R97, RZ, PT ;  /* 0x000000ff6100720c */ /* 0x000fe20003f05270 */
[----:B------:R-:W-:Y:S01]  /*63d0*/  HADD2.F32 R68, -RZ, R65.H1_H1 ;  /* 0x30000041ff447230 */ /* 0x000fe20000004100 */
[----:B------:R-:W-:Y:S01]  /*63e0*/  ISETP.NE.AND P6, PT, R102, RZ, PT ;  /* 0x000000ff6600720c */ /* 0x000fe20003fc5270 */
[----:B------:R-:W-:Y:S02]  /*63f0*/  HADD2.F32 R54, -RZ, R51.H1_H1 ;  /* 0x30000033ff367230 */ /* 0x000fe40000004100 */
[C---:B---3--:R-:W-:Y:S01]  /*6400*/  FMUL R0, R38.reuse, R4 ;  /* 0x0000000426007220 */ /* 0x048fe20000400000 */
[C---:B------:R-:W-:Y:S01]  /*6410*/  FMUL R2, R38.reuse, R5 ;  /* 0x0000000526027220 */ /* 0x040fe20000400000 */
[C---:B------:R-:W-:Y:S01]  /*6420*/  FMUL R4, R38.reuse, R8 ;  /* 0x0000000826047220 */ /* 0x040fe20000400000 */
[C---:B------:R-:W-:Y:S01]  /*6430*/  FMUL R5, R38.reuse, R9 ;  /* 0x0000000926057220 */ /* 0x040fe20000400000 */
[C---:B------:R-:W-:Y:S01]  /*6440*/  FFMA R0, R41.reuse, R40, R0 ;  /* 0x0000002829007223 */ /* 0x040fe20000000000 */
[C---:B------:R-:W-:Y:S01]  /*6450*/  FFMA R2, R41.reuse, R42, R2 ;  /* 0x0000002a29027223 */ /* 0x040fe20000000002 */
[C---:B------:R-:W-:Y:S01]  /*6460*/  FMUL R8, R38.reuse, R12 ;  /* 0x0000000c26087220 */ /* 0x040fe20000400000 */
[C---:B------:R-:W-:Y:S01]  /*6470*/  FMUL R9, R38.reuse, R13 ;  /* 0x0000000d26097220 */ /* 0x040fe20000400000 */
[----:B------:R-:W-:Y:S02]  /*6480*/  HADD2.F32 R51, -RZ, R53.H0_H0 ;  /* 0x20000035ff337230 */ /* 0x000fe40000004100 */
[C---:B------:R-:W-:Y:S01]  /*6490*/  FMUL R12, R38.reuse, R16 ;  /* 0x00000010260c7220 */ /* 0x040fe20000400000 */
        /* <DEDUP_REMOVED lines=13> */
[C---:B------:R-:W-:Y:S01]  /*6570*/  FFMA R3, R41.reuse, R44, R3 ;  /* 0x0000002c29037223 */ /* 0x040fe20000000003 */
[----:B------:R-:W-:Y:S01]  /*6580*/  F2FP.F16.E5M2.UNPACK_B R40, R79 ;  /* 0x0000004fff28723e */ /* 0x000fe200020004ff */
[C---:B------:R-:W-:Y:S01]  /*6590*/  FFMA R7, R41.reuse, R46, R7 ;  /* 0x0000002e29077223 */ /* 0x040fe20000000007 */
[C---:B------:R-:W-:Y:S01]  /*65a0*/  FFMA R4, R41.reuse, R43, R4 ;  /* 0x0000002b29047223 */ /* 0x040fe20000000004 */
[----:B------:R-:W-:Y:S01]  /*65b0*/  F2FP.F16.E5M2.UNPACK_B R42, R79.H1 ;  /* 0x0000004fff2a723e */ /* 0x000fe200030004ff */
[C---:B------:R-:W-:Y:S01]  /*65c0*/  FFMA R5, R41.reuse, R48, R5 ;  /* 0x0000003029057223 */ /* 0x040fe20000000005 */
[----:B------:R-:W-:Y:S01]  /*65d0*/  FFMA R6, R41, R45, R6 ;  /* 0x0000002d29067223 */ /* 0x000fe20000000006 */
[----:B------:R-:W-:Y:S01]  /*65e0*/  F2FP.SATFINITE.E5M2.F32.PACK_AB_MERGE_C R99, R7, R3, RZ ;  /* 0x000000030763723e */ /* 0x000fe200048060ff */
[C---:B------:R-:W-:Y:S01]  /*65f0*/  FFMA R11, R41.reuse, R50, R11 ;  /* 0x00000032290b7223 */ /* 0x040fe2000000000b */
[C---:B------:R-:W-:Y:S01]  /*6600*/  FFMA R8, R41.reuse, R47, R8 ;  /* 0x0000002f29087223 */ /* 0x040fe20000000008 */
[----:B------:R-:W-:Y:S01]  /*6610*/  FMUL R10, R38, R14 ;  /* 0x0000000e260a7220 */ /* 0x000fe20000400000 */
[----:B------:R-:W-:Y:S01]  /*6620*/  F2FP.SATFINITE.E5M2.F32.PACK_AB_MERGE_C R104, R2, R0, R99 ;  /* 0x000000000268723e */ /* 0x000fe20004806063 */
[----:B------:R-:W-:Y:S01]  /*6630*/  FFMA R9, R41, R52, R9 ;  /* 0x0000003429097223 */ /* 0x000fe20000000009 */
[----:B------:R-:W-:Y:S01]  /*6640*/  F2FP.SATFINITE.E5M2.F32.PACK_AB_MERGE_C R105, R11, R6, RZ ;  /* 0x000000060b69723e */ /* 0x000fe200048060ff */
[----:B------:R-:W-:Y:S01]  /*6650*/  FFMA R10, R41, R49, R10 ;  /* 0x00000031290a7223 */ /* 0x000fe2000000000a */
[----:B------:R-:W-:Y:S01]  /*6660*/  IADD3 R99, PT, PT, R112, R103, RZ ;  /* 0x0000006770637210 */ /* 0x000fe20007ffe0ff */
[C---:B------:R-:W-:Y:S01]  /*6670*/  FMUL R15, R38.reuse, R15 ;  /* 0x0000000f260f7220 */ /* 0x040fe20000400000 */
[--C-:B------:R-:W-:Y:S01]  /*6680*/  HADD2.F32 R53, -RZ, R55.reuse.H0_H0 ;  /* 0x20000037ff357230 */ /* 0x100fe20000004100 */
[----:B------:R-:W-:Y:S01]  /*6690*/  F2FP.SATFINITE.E5M2.F32.PACK_AB_MERGE_C R105, R5, R4, R105 ;  /* 0x000000040569723e */ /* 0x000fe20004806069 */
[----:B------:R-:W-:Y:S02]  /*66a0*/  HADD2.F32 R58, -RZ, R55.H1_H1 ;  /* 0x30000037ff3a7230 */ /* 0x000fe40000004100 */
[C---:B------:R-:W-:Y:S01]  /*66b0*/  FFMA R15, R41.reuse, R54, R15 ;  /* 0x00000036290f7223 */ /* 0x040fe2000000000f */
[C---:B------:R-:W-:Y:S01]  /*66c0*/  FFMA R12, R41.reuse, R51, R12 ;  /* 0x00000033290c7223 */ /* 0x040fe2000000000c */
[C---:B------:R-:W-:Y:S01]  /*66d0*/  FFMA R13, R41.reuse, R56, R13 ;  /* 0x00000038290d7223 */ /* 0x040fe2000000000d */
[----:B------:R-:W-:Y:S02]  /*66e0*/  HADD2.F32 R55, -RZ, R57.H0_H0 ;  /* 0x20000039ff377230 */ /* 0x000fe40000004100 */
[C---:B------:R-:W-:Y:S01]  /*66f0*/  FMUL R14, R38.reuse, R18 ;  /* 0x00000012260e7220 */ /* 0x040fe20000400000 */
[C---:B------:R-:W-:Y:S01]  /*6700*/  FMUL R19, R38.reuse, R19 ;  /* 0x0000001326137220 */ /* 0x040fe20000400000 */
[--C-:B------:R-:W-:Y:S02]  /*6710*/  HADD2.F32 R57, -RZ, R59.reuse.H0_H0 ;  /* 0x2000003bff397230 */ /* 0x100fe40000004100 */
[C---:B------:R-:W-:Y:S01]  /*6720*/  FMUL R18, R38.reuse, R22 ;  /* 0x0000001626127220 */ /* 0x040fe20000400000 */
[C---:B------:R-:W-:Y:S01]  /*6730*/  FFMA R14, R41.reuse, R53, R14 ;  /* 0x00000035290e7223 */ /* 0x040fe2000000000e */
[----:B------:R-:W-:Y:S02]  /*6740*/  HADD2.F32 R62, -RZ, R59.H1_H1 ;  /* 0x3000003bff3e7230 */ /* 0x000fe40000004100 */
[C---:B------:R-:W-:Y:S01]  /*6750*/  FFMA R19, R41.reuse, R58, R19 ;  /* 0x0000003a29137223 */ /* 0x040fe20000000013 */
[----:B------:R-:W-:Y:S02]  /*6760*/  HADD2.F32 R59, -RZ, R61.H0_H0 ;  /* 0x2000003dff3b7230 */ /* 0x000fe40000004100 */
[C---:B------:R-:W-:Y:S01]  /*6770*/  FMUL R23, R38.reuse, R23 ;  /* 0x0000001726177220 */ /* 0x040fe20000400000 */
[C---:B------:R-:W-:Y:S01]  /*6780*/  FFMA R16, R41.reuse, R55, R16 ;  /* 0x0000003729107223 */ /* 0x040fe20000000010 */
[C---:B------:R-:W-:Y:S01]  /*6790*/  FFMA R17, R41.reuse, R60, R17 ;  /* 0x0000003c29117223 */ /* 0x040fe20000000011 */
[--C-:B------:R-:W-:Y:S02]  /*67a0*/  HADD2.F32 R61, -RZ, R63.reuse.H0_H0 ;  /* 0x2000003fff3d7230 */ /* 0x100fe40000004100 */
[C---:B------:R-:W-:Y:S01]  /*67b0*/  FFMA R18, R41.reuse, R57, R18 ;  /* 0x0000003929127223 */ /* 0x040fe20000000012 */
[----:B------:R-:W-:Y:S02]  /*67c0*/  HADD2.F32 R66, -RZ, R63.H1_H1 ;  /* 0x3000003fff427230 */ /* 0x000fe40000004100 */
[C---:B------:R-:W-:Y:S01]  /*67d0*/  FMUL R22, R38.reuse, R26 ;  /* 0x0000001a26167220 */ /* 0x040fe20000400000 */
[----:B------:R-:W-:Y:S02]  /*67e0*/  HADD2.F32 R63, -RZ, R65.H0_H0 ;  /* 0x20000041ff3f7230 */ /* 0x000fe40000004100 */
[C---:B------:R-:W-:Y:S01]  /*67f0*/  FFMA R23, R41.reuse, R62, R23 ;  /* 0x0000003e29177223 */ /* 0x040fe20000000017 */
[C---:B------:R-:W-:Y:S01]  /*6800*/  FMUL R27, R38.reuse, R27 ;  /* 0x0000001b261b7220 */ /* 0x040fe20000400000 */
[C---:B------:R-:W-:Y:S01]  /*6810*/  FFMA R20, R41.reuse, R59, R20 ;  /* 0x0000003b29147223 */ /* 0x040fe20000000014 */
[C---:B------:R-:W-:Y:S01]  /*6820*/  FFMA R21, R41.reuse, R64, R21 ;  /* 0x0000004029157223 */ /* 0x040fe20000000015 */
[--C-:B------:R-:W-:Y:S02]  /*6830*/  HADD2.F32 R65, -RZ, R67.reuse.H0_H0 ;  /* 0x20000043ff417230 */ /* 0x100fe40000004100 */
[C---:B------:R-:W-:Y:S01]  /*6840*/  FFMA R22, R41.reuse, R61, R22 ;  /* 0x0000003d29167223 */ /* 0x040fe20000000016 */
[----:B------:R-:W-:Y:S02]  /*6850*/  HADD2.F32 R70, -RZ, R67.H1_H1 ;  /* 0x30000043ff467230 */ /* 0x000fe40000004100 */
[C---:B------:R-:W-:Y:S01]  /*6860*/  FMUL R26, R38.reuse, R30 ;  /* 0x0000001e261a7220 */ /* 0x040fe20000400000 */
[--C-:B------:R-:W-:Y:S02]  /*6870*/  HADD2.F32 R67, -RZ, R40.reuse.H0_H0 ;  /* 0x20000028ff437230 */ /* 0x100fe40000004100 */
[C---:B------:R-:W-:Y:S01]  /*6880*/  FFMA R27, R41.reuse, R66, R27 ;  /* 0x00000042291b7223 */ /* 0x040fe2000000001b */
[C---:B------:R-:W-:Y:S01]  /*6890*/  FMUL R31, R38.reuse, R31 ;  /* 0x0000001f261f7220 */ /* 0x040fe20000400000 */
[C---:B------:R-:W-:Y:S01]  /*68a0*/  FFMA R24, R41.reuse, R63, R24 ;  /* 0x0000003f29187223 */ /* 0x040fe20000000018 */
[----:B------:R-:W-:Y:S02]  /*68b0*/  HADD2.F32 R40, -RZ, R40.H1_H1 ;  /* 0x30000028ff287230 */ /* 0x000fe40000004100 */
[C---:B------:R-:W-:Y:S01]  /*68c0*/  FFMA R25, R41.reuse, R68, R25 ;  /* 0x0000004429197223 */ /* 0x040fe20000000019 */
[--C-:B------:R-:W-:Y:S02]  /*68d0*/  HADD2.F32 R69, -RZ, R42.reuse.H0_H0 ;  /* 0x2000002aff457230 */ /* 0x100fe40000004100 */
[C---:B------:R-:W-:Y:S01]  /*68e0*/  FFMA R26, R41.reuse, R65, R26 ;  /* 0x00000041291a7223 */ /* 0x040fe2000000001a */
[----:B------:R-:W-:Y:S02]  /*68f0*/  HADD2.F32 R42, -RZ, R42.H1_H1 ;  /* 0x3000002aff2a7230 */ /* 0x000fe40000004100 */
[C---:B------:R-:W-:Y:S01]  /*6900*/  FMUL R30, R38.reuse, R34 ;  /* 0x00000022261e7220 */ /* 0x040fe20000400000 */
[----:B------:R-:W-:Y:S01]  /*6910*/  FFMA R31, R41, R70, R31 ;  /* 0x00000046291f7223 */ /* 0x000fe2000000001f */
[----:B------:R-:W-:Y:S01]  /*6920*/  FMUL R35, R38, R35 ;  /* 0x0000002326237220 */ /* 0x000fe20000400000 */
[----:B------:R-:W-:Y:S01]  /*6930*/  F2FP.SATFINITE.E5M2.F32.PACK_AB_MERGE_C R106, R15, R10, RZ ;  /* 0x0000000a0f6a723e */ /* 0x000fe200048060ff */
[----:B------:R-:W-:Y:S01]  /*6940*/  FFMA R28, R41, R67, R28 ;  /* 0x00000043291c7223 */ /* 0x000fe2000000001c */
[----:B------:R-:W-:Y:S01]  /*6950*/  F2FP.SATFINITE.E5M2.F32.PACK_AB_MERGE_C R107, R19, R14, RZ ;  /* 0x0000000e136b723e */ /* 0x000fe200048060ff */
[C---:B------:R-:W-:Y:S01]  /*6960*/  FFMA R29, R41.reuse, R40, R29 ;  /* 0x00000028291d7223 */ /* 0x040fe2000000001d */
[C---:B------:R-:W-:Y:S01]  /*6970*/  FFMA R30, R41.reuse, R69, R30 ;  /* 0x00000045291e7223 */ /* 0x040fe2000000001e */
[----:B------:R-:W-:Y:S01]  /*6980*/  FFMA R35, R41, R42, R35 ;  /* 0x0000002a29237223 */ /* 0x000fe20000000023 */
[----:B------:R-:W-:Y:S02]  /*6990*/  F2FP.SATFINITE.E5M2.F32.PACK_AB_MERGE_C R106, R9, R8, R106 ;  /* 0x00000008096a723e */ /* 0x000fe4000480606a */
[----:B------:R-:W-:Y:S02]  /*69a0*/  F2FP.SATFINITE.E5M2.F32.PACK_AB_MERGE_C R107, R13, R12, R107 ;  /* 0x0000000c0d6b723e */ /* 0x000fe4000480606b */
[----:B------:R-:W-:Y:S02]  /*69b0*/  F2FP.SATFINITE.E5M2.F32.PACK_AB_MERGE_C R108, R23, R18, RZ ;  /* 0x00000012176c723e */ /* 0x000fe400048060ff */
[----:B------:R-:W-:Y:S01]  /*69c0*/  F2FP.SATFINITE.E5M2.F32.PACK_AB_MERGE_C R109, R27, R22, RZ ;  /* 0x000000161b6d723e */ /* 0x000fe200048060ff */
[----:B------:R1:W-:Y:S01]  /*69d0*/  STS.128 [R84+UR44+0x4200], R104 ;  /* 0x0042006854007988 */ /* 0x0003e20008000c2c */
[----:B------:R-:W-:Y:S02]  /*69e0*/  F2FP.SATFINITE.E5M2.F32.PACK_AB_MERGE_C R113, R31, R26, RZ ;  /* 0x0000001a1f71723e */ /* 0x000fe400048060ff */
[----:B------:R-:W-:Y:S02]  /*69f0*/  F2FP.SATFINITE.E5M2.F32.PACK_AB_MERGE_C R114, R35, R30, RZ ;  /* 0x0000001e2372723e */ /* 0x000fe400048060ff */
[----:B------:R-:W-:Y:S02]  /*6a00*/  F2FP.SATFINITE.E5M2.F32.PACK_AB_MERGE_C R108, R17, R16, R108 ;  /* 0x00000010116c723e */ /* 0x000fe4000480606c */
[----:B------:R-:W-:Y:S02]  /*6a10*/  F2FP.SATFINITE.E5M2.F32.PACK_AB_MERGE_C R109, R21, R20, R109 ;  /* 0x00000014156d723e */ /* 0x000fe4000480606d */
[----:B------:R-:W-:Y:S02]  /*6a20*/  F2FP.SATFINITE.E5M2.F32.PACK_AB_MERGE_C R110, R25, R24, R113 ;  /* 0x00000018196e723e */ /* 0x000fe40004806071 */
[----:B------:R-:W-:Y:S02]  /*6a30*/  F2FP.SATFINITE.E5M2.F32.PACK_AB_MERGE_C R111, R29, R28, R114 ;  /* 0x0000001c1d6f723e */ /* 0x000fe40004806072 */
[----:B------:R-:W-:Y:S02]  /*6a40*/  LEA R112, R93, UR44, 0x3 ;  /* 0x0000002c5d707c11 */ /* 0x000fe4000f8e18ff */
[----:B------:R-:W-:Y:S01]  /*6a50*/  @P6 SHF.L.U32 R113, R91, 0x1f, RZ ;  /* 0x0000001f5b716819 */ /* 0x000fe200000006ff */
[----:B------:R1:W-:Y:S01]  /*6a60*/  STS.128 [R99+0x4210], R108 ;  /* 0x0042106c63007388 */ /* 0x0003e20000000c00 */
[----:B------:R-:W-:Y:S01]  /*6a70*/  @!PT LDS RZ, [RZ] ;  /* 0x00000000fffff984 */ /* 0x000fe20000000800 */
[----:B------:R-:W-:Y:S01]  /*6a80*/  @!PT LDS RZ, [RZ] ;  /* 0x00000000fffff984 */ /* 0x000fe20000000800 */
[----:B------:R-:W-:Y:S01]  /*6a90*/  @!PT LDS RZ, [RZ] ;  /* 0x00000000fffff984 */ /* 0x000fe20000000800 */
[----:B------:R-:W-:Y:S01]  /*6aa0*/  @!PT LDS RZ, [RZ] ;  /* 0x00000000fffff984 */ /* 0x000fe20000000800 */
[----:B------:R2:W-:Y:S07]  /*6ab0*/  MEMBAR.ALL.CTA ;  /* 0x0000000000007992 */ /* 0x0005ee0000008000 */
[----:B--2---:R-:W2:Y:S02]  /*6ac0*/  FENCE.VIEW.ASYNC.S ;  /* 0x00000000000073c6 */ /* 0x004ea40000000000 */
[----:B--2---:R-:W-:Y:S06]  /*6ad0*/  BAR.SYNC.DEFER_BLOCKING 0x1, 0x80 ;  /* 0x0042000000007b1d */ /* 0x004fec0000010000 */
[----:B------:R-:W-:Y:S05]  /*6ae0*/  @P0 BRA `(.L_x_105) ;  /* 0x0000000000280947 */ /* 0x000fea0003800000 */
[----:B------:R-:W-:Y:S01]  /*6af0*/  UIADD3 UR4, UPT, UPT, UR44, 0x4200, URZ ;  /* 0x000042002c047890 */ /* 0x000fe2000fffe0ff */
[----:B------:R-:W-:Y:S05]  /*6b00*/  UMOV UR51, UR36 ;  /* 0x0000002400337c82 */ /* 0x000fea0008000000 */
[----:B------:R-:W-:Y:S01]  /*6b10*/  MOV R96, UR4 ;  /* 0x0000000400607c02 */ /* 0x000fe20008000f00 */
[----:B------:R-:W-:Y:S03]  /*6b20*/  UIADD3 UR4, UP0, UPT, UR62, 0x680, URZ ;  /* 0x000006803e047890 */ /* 0x000fe6000ff1e0ff */
[----:B------:R-:W-:Y:S01]  /*6b30*/  R2UR UR48, R96 ;  /* 0x00000000603072ca */ /* 0x000fe200000e0000 */
[----:B------:R-:W-:Y:S11]  /*6b40*/  UIADD3.X UR5, UPT, UPT, URZ, UR63, URZ, UP0, !UPT ;  /* 0x0000003fff057290 */ /* 0x000ff600087fe4ff */
[----:B------:R-:W-:Y:S01]  /*6b50*/  @!UPT UIADD3 URZ, UPT, UPT, URZ, URZ, URZ ;  /* 0x000000fffffff290 */ /* 0x000fe2000fffe0ff */
[----:B------:R2:W-:Y:S01]  /*6b60*/  UTMASTG.3D [UR48], [UR4] ;  /* 0x00000030040073b5 */ /* 0x0005e20008010000 */
[----:B------:R0:W-:Y:S01]  /*6b70*/  UTMACMDFLUSH ;  /* 0x00000000000079b7 */ /* 0x0001e20000000000 */
[----:B--2---:R-:W-:Y:S04]  /*6b80*/  DEPBAR.LE SB0, 0x1 ;  /* 0x000080400000791a */ /* 0x004fe80000000000 */
.L_x_105:
[----:B------:R-:W-:Y:S05]  /*6b90*/  BSYNC.RECONVERGENT B0 ;  /* 0x0000000000007941 */ /* 0x000fea0003800200 */
.L_x_104:
[----:B------:R-:W-:Y:S06]  /*6ba0*/  BAR.SYNC.DEFER_BLOCKING 0x1, 0x80 ;  /* 0x0042000000007b1d */ /* 0x000fec0000010000 */
[----:B------:R-:W2:Y:S01]  /*6bb0*/  @P6 SYNCS.PHASECHK.TRANS64.TRYWAIT P0, [R112+URZ+0x30], R113 ;  /* 0x00003071700065a7 */ /* 0x000ea200080011ff */
[----:B------:R-:W-:Y:S01]  /*6bc0*/  BSSY B1, `(.L_x_106) ;  /* 0x0000020000017945 */ /* 0x000fe20003800000 */
[----:B--2---:R-:W-:Y:S03]  /*6bd0*/  @P6 SEL R100, RZ, 0x1, !P0 ;  /* 0x00000001ff646807 */ /* 0x004fe60004000000 */
[----:B------:R-:W-:Y:S05]  /*6be0*/  @!P6 BRA `(.L_x_107) ;  /* 0x000000000074e947 */ /* 0x000fea0003800000 */
[----:B------:R-:W-:Y:S01]  /*6bf0*/  ISETP.NE.AND P1, PT, R101, RZ, PT ;  /* 0x000000ff6500720c */ /* 0x000fe20003f25270 */
[----:B------:R-:W2:Y:S01]  /*6c00*/  S2R R0, SR_CgaCtaId ;  /* 0x0000000000007919 */ /* 0x000ea20000008800 */
[----:B------:R-:W-:Y:S01]  /*6c10*/  ISETP.NE.AND P0, PT, R100, RZ, PT ;  /* 0x000000ff6400720c */ /* 0x000fe20003f05270 */
[----:B------:R-:W-:Y:S10]  /*6c20*/  BSSY B0, `(.L_x_108) ;  /* 0x0000008000007945 */ /* 0x000ff40003800000 */
[----:B------:R-:W-:Y:S05]  /*6c30*/  @P1 IMAD R2, R93, 0x1000, R84 ;  /* 0x000010005d021824 */ /* 0x000fea00078e0254 */
[----:B------:R-:W-:Y:S05]  /*6c40*/  @P1 IADD3 R4, PT, PT, R2, UR44, RZ ;  /* 0x0000002c02041c10 */ /* 0x000fea000fffe0ff */
[----:B------:R-:W-:Y:S01]  /*6c50*/  @P1 IMAD.IADD R4, R4, 0x1, R103 ;  /* 0x0000000104041824 */ /* 0x000fe200078e0267 */
[----:B------:R-:W-:Y:S06]  /*6c60*/  @P0 BRA `(.L_x_109) ;  /* 0x00000000000c0947 */ /* 0x000fec0003800000 */
[----:B------:R-:W-:Y:S04]  /*6c70*/  SHF.L.U32 R3, R91, 0x1f, RZ ;  /* 0x0000001f5b037819 */ /* 0x000fe800000006ff */
[----:B------:R-:W3:Y:S02]  /*6c80*/  SYNCS.PHASECHK.TRANS64.TRYWAIT P0, [R112+URZ+0x30], R3 ;  /* 0x00003003700075a7 */ /* 0x000ee400080011ff */
[----:B---3--:R-:W-:Y:S05]  /*6c90*/  @!P0 BRA `(.L_x_110) ;  /* 0x0000003000ac8947 */ /* 0x008fea0003800000 */
.L_x_109:
[----:B------:R-:W-:Y:S05]  /*6ca0*/  BSYNC B0 ;  /* 0x0000000000007941 */ /* 0x000fea0003800000 */
.L_x_108:
[----:B------:R-:W-:Y:S01]  /*6cb0*/  ISETP.NE.AND P0, PT, R101, RZ, PT ;  /* 0x000000ff6500720c */ /* 0x000fe20003f05270 */
[----:B---3--:R-:W-:Y:S02]  /*6cc0*/  VIADD R3, R112, 0x50 ;  /* 0x0000005070037836 */ /* 0x008fe40000000000 */
[----:B------:R-:W-:Y:S03]  /*6cd0*/  VIADD R93, R93, 0x1 ;  /* 0x000000015d5d7836 */ /* 0x000fe60000000000 */
[----:B--2---:R-:W-:Y:S07]  /*6ce0*/  PRMT R0, R0, 0x654, R3 ;  /* 0x0000065400007816 */ /* 0x004fee0000000003 */
[----:B------:R2:W3:Y:S04]  /*6cf0*/  @P0 LDS.128 R72, [R2+UR44+0x200] ;  /* 0x0002002c02480984 */ /* 0x0004e80008000c00 */
[----:B------:R2:W4:Y:S01]  /*6d00*/  @P0 LDS.128 R76, [R4+0x210] ;  /* 0x00021000044c0984 */ /* 0x0005220000000c00 */
        /* <DEDUP_REMOVED lines=10> */
[----:B--23--:R-:W-:Y:S02]  /*6db0*/  LOP3.LUT R91, R91, R0, RZ, 0x3c, !PT ;  /* 0x000000005b5b7212 */ /* 0x00cfe400078e3cff */
.L_x_107:
[----:B------:R-:W-:Y:S05]  /*6dc0*/  BSYNC B1 ;  /* 0x0000000000017941 */ /* 0x000fea0003800000 */
.L_x_106:
[----:B------:R-:W-:Y:S05]  /*6dd0*/  VIADD R3, R39, 0x40 ;  /* 0x0000004027037836 */ /* 0x000fea0000000000 */
[----:B------:R-:W-:Y:S04]  /*6de0*/  SHF.R.U32.HI R3, RZ, 0x15, R3 ;  /* 0x00000015ff037819 */ /* 0x000fe80000011603 */
[----:B------:R-:W-:Y:S11]  /*6df0*/  LOP3.LUT P0, RZ, R3, 0x3, R86, 0x48, !PT ;  /* 0x0000000303ff7812 */ /* 0x000ff60007804856 */
[----:B------:R-:W-:Y:S02]  /*6e00*/  @!UPT UIADD3 URZ, UPT, UPT, URZ, URZ, URZ ;  /* 0x000000fffffff290 */ /* 0x000fe4000fffe0ff */
[----:B------:R-:W-:Y:S05]  /*6e10*/  @!P0 BRA `(.L_x_111) ;  /* 0x0000000000408947 */ /* 0x000fea0003800000 */
[----:B------:R-:W2:Y:S01]  /*6e20*/  LDCU.64 UR8, c[0x4][0x78] ;  /* 0x01000f00ff0877ac */ /* 0x000ea20008000a00 */
[----:B------:R-:W-:Y:S01]  /*6e30*/  MOV R3, 0x0 ;  /* 0x0000000000037802 */ /* 0x000fe20000000f00 */
[----:B------:R-:W-:Y:S02]  /*6e40*/  HFMA2 R12, -RZ, RZ, 0, 5.9604644775390625e-08 ;  /* 0x00000001ff0c7431 */ /* 0x000fe400000001ff */
[----:B------:R-:W-:Y:S02]  /*6e50*/  IMAD.MOV.U32 R8, RZ, RZ, 0x192 ;  /* 0x00000192ff087424 */ /* 0x000fe400078e00ff */
[----:B------:R-:W-:Y:S01]  /*6e60*/  IMAD.MOV.U32 R13, RZ, RZ, RZ ;  /* 0x000000ffff0d7224 */ /* 0x000fe200078e00ff */
[----:B------:R-:W3:Y:S01]  /*6e70*/  LDCU.64 UR6, c[0x4][0x80] ;  /* 0x01001000ff0677ac */ /* 0x000ee20008000a00 */
[----:B------:R-:W1:Y:S01]  /*6e80*/  LDC.64 R2, c[0x4][R3] ;  /* 0x0100000003027b82 */ /* 0x000e620000000a00 */
[----:B------:R-:W5:Y:S01]  /*6e90*/  LDCU.64 UR4, c[0x4][0x18] ;  /* 0x01000300ff0477ac */ /* 0x000f620008000a00 */
[----:B--2---:R-:W-:Y:S01]  /*6ea0*/  MOV R5, UR9 ;  /* 0x0000000900057c02 */ /* 0x004fe20008000f00 */
[----:B------:R-:W-:Y:S01]  /*6eb0*/  IMAD.U32 R4, RZ, RZ, UR8 ;  /* 0x00000008ff047e24 */ /* 0x000fe2000f8e00ff */
[----:B---3--:R-:W-:Y:S01]  /*6ec0*/  MOV R7, UR7 ;  /* 0x0000000700077c02 */ /* 0x008fe20008000f00 */
[----:B------:R-:W-:Y:S01]  /*6ed0*/  IMAD.U32 R6, RZ, RZ, UR6 ;  /* 0x00000006ff067e24 */ /* 0x000fe2000f8e00ff */
[----:B-----5:R-:W-:Y:S01]  /*6ee0*/  MOV R11, UR5 ;  /* 0x00000005000b7c02 */ /* 0x020fe20008000f00 */
[----:B------:R-:W-:Y:S02]  /*6ef0*/  IMAD.U32 R10, RZ, RZ, UR4 ;  /* 0x00000004ff0a7e24 */ /* 0x000fe4000f8e00ff */
[----:B------:R-:W-:Y:S07]  /*6f00*/  LEPC R20, `(.L_x_111) ;  /* 0x000000001014794e */ /* 0x000fee0000000000 */
[----:B-1--4-:R-:W-:Y:S05]  /*6f10*/  CALL.ABS.NOINC R2 ;  /* 0x0000000002007343 */ /* 0x012fea0003c00000 */
.L_x_111:
        /* <DEDUP_REMOVED lines=14> */
[----:B------:R-:W-:Y:S01]  /*7000*/  F2FP.F16.E5M2.UNPACK_B R54, R75 ;  /* 0x0000004bff36723e */ /* 0x000fe200020004ff */
[----:B------:R-:W-:Y:S01]  /*7010*/  LDTM.16dp32bit_t0_t15.x32 R4, tmem[UR4+0x40] ;  /* 0x00004004000479ee */ /* 0x000fe20008a80000 */
[----:B------:R-:W2:Y:S01]  /*7020*/  LDTM.16dp32bit_t16_t31.x32 R4, tmem[UR4+0x60] ;  /* 0x00006004000479ee */ /* 0x000ea20008aa0000 */
[----:B------:R-:W-:Y:S01]  /*7030*/  HADD2.F32 R46, -RZ, R46.H1_H1 ;  /* 0x3000002eff2e7230 */ /* 0x000fe20000004100 */
[----:B----4-:R-:W-:Y:S01]  /*7040*/  F2FP.F16.E5M2.UNPACK_B R58, R76 ;  /* 0x0000004cff3a723e */ /* 0x010fe200020004ff */
[--C-:B------:R-:W-:Y:S01]  /*7050*/  HADD2.F32 R49, -RZ, R50.reuse.H0_H0 ;  /* 0x20000032ff317230 */ /* 0x100fe20000004100 */
[----:B------:R-:W-:Y:S01]  /*7060*/  F2FP.F16.E5M2.UNPACK_B R62, R77 ;  /* 0x0000004dff3e723e */ /* 0x000fe200020004ff */
[----:B------:R-:W-:Y:S01]  /*7070*/  HADD2.F32 R50, -RZ, R50.H1_H1 ;  /* 0x30000032ff327230 */ /* 0x000fe20000004100 */
[----:B------:R-:W-:Y:S01]  /*7080*/  F2FP.F16.E5M2.UNPACK_B R66, R78 ;  /* 0x0000004eff42723e */ /* 0x000fe200020004ff */
[--C-:B------:R-:W-:Y:S01]  /*7090*/  HADD2.F32 R53, -RZ, R54.reuse.H0_H0 ;  /* 0x20000036ff357230 */ /* 0x100fe20000004100 */
[----:B------:R-:W-:Y:S01]  /*70a0*/  F2FP.F16.E5M2.UNPACK_B R70, R79 ;  /* 0x0000004fff46723e */ /* 0x000fe200020004ff */
[----:B------:R-:W-:Y:S01]  /*70b0*/  HADD2.F32 R54, -RZ, R54.H1_H1 ;  /* 0x30000036ff367230 */ /* 0x000fe20000004100 */
[----:B------:R-:W-:Y:S01]  /*70c0*/  F2FP.F16.E5M2.UNPACK_B R56, R75.H1 ;  /* 0x0000004bff38723e */ /* 0x000fe200030004ff */
[--C-:B------:R-:W-:Y:S01]  /*70d0*/  HADD2.F32 R57, -RZ, R58.reuse.H0_H0 ;  /* 0x2000003aff397230 */ /* 0x100fe20000004100 */
[----:B------:R-:W-:Y:S01]  /*70e0*/  F2FP.F16.E5M2.UNPACK_B R60, R76.H1 ;  /* 0x0000004cff3c723e */ /* 0x000fe200030004ff */
[----:B------:R-:W-:Y:S01]  /*70f0*/  HADD2.F32 R58, -RZ, R58.H1_H1 ;  /* 0x3000003aff3a7230 */ /* 0x000fe20000004100 */
[----:B------:R-:W-:Y:S01]  /*7100*/  F2FP.F16.E5M2.UNPACK_B R64, R77.H1 ;  /* 0x0000004dff40723e */ /* 0x000fe200030004ff */
[--C-:B------:R-:W-:Y:S01]  /*7110*/  HADD2.F32 R61, -RZ, R62.reuse.H0_H0 ;  /* 0x2000003eff3d7230 */ /* 0x100fe20000004100 */
[----:B------:R-:W-:Y:S01]  /*7120*/  F2FP.F16.E5M2.UNPACK_B R68, R78.H1 ;  /* 0x0000004eff44723e */ /* 0x000fe200030004ff */
[----:B------:R-:W-:Y:S01]  /*7130*/  HADD2.F32 R62, -RZ, R62.H1_H1 ;  /* 0x3000003eff3e7230 */ /* 0x000fe20000004100 */
[----:B------:R-:W-:Y:S01]  /*7140*/  ISETP.NE.AND P0, PT, R97, RZ, PT ;  /* 0x000000ff6100720c */ /* 0x000fe20003f05270 */
[--C-:B------:R-:W-:Y:S01]  /*7150*/  HADD2.F32 R65, -RZ, R66.reuse.H0_H0 ;  /* 0x20000042ff417230 */ /* 0x100fe20000004100 */
[----:B------:R-:W-:Y:S01]  /*7160*/  ISETP.NE.AND P6, PT, R102, RZ, PT ;  /* 0x000000ff6600720c */ /* 0x000fe20003fc5270 */
[----:B------:R-:W-:Y:S02]  /*7170*/  HADD2.F32 R66, -RZ, R66.H1_H1 ;  /* 0x30000042ff427230 */ /* 0x000fe40000004100 */
[--C-:B------:R-:W-:Y:S02]  /*7180*/  HADD2.F32 R69, -RZ, R70.reuse.H0_H0 ;  /* 0x20000046ff457230 */ /* 0x100fe40000004100 */
[C---:B--2---:R-:W-:Y:S01]  /*7190*/  FMUL R0, R38.reuse, R4 ;  /* 0x0000000426007220 */ /* 0x044fe20000400000 */
[C---:B------:R-:W-:Y:S01]  /*71a0*/  FMUL R2, R38.reuse, R5 ;  /* 0x0000000526027220 */ /* 0x040fe20000400000 */
[C---:B------:R-:W-:Y:S01]  /*71b0*/  FMUL R4, R38.reuse, R8 ;  /* 0x0000000826047220 */ /* 0x040fe20000400000 */
[C---:B------:R-:W-:Y:S01]  /*71c0*/  FMUL R5, R38.reuse, R9 ;  /* 0x0000000926057220 */ /* 0x040fe20000400000 */
[C---:B------:R-:W-:Y:S01]  /*71d0*/  FFMA R0, R41.reuse, R40, R0 ;  /* 0x0000002829007223 */ /* 0x040fe20000000000 */
[C---:B------:R-:W-:Y:S01]  /*71e0*/  FFMA R2, R41.reuse, R43, R2 ;  /* 0x0000002b29027223 */ /* 0x040fe20000000002 */
        /* <DEDUP_REMOVED lines=10> */
[----:B------:R-:W-:Y:S02]  /*7290*/  HADD2.F32 R70, -RZ, R70.H1_H1 ;  /* 0x30000046ff467230 */ /* 0x000fe40000004100 */
[C---:B------:R-:W-:Y:S01]  /*72a0*/  FMUL R28, R38.reuse, R32 ;  /* 0x00000020261c7220 */ /* 0x040fe20000400000 */
[C---:B------:R-:W-:Y:S01]  /*72b0*/  FMUL R29, R38.reuse, R33 ;  /* 0x00000021261d7220 */ /* 0x040fe20000400000 */
[C---:B------:R-:W-:Y:S01]  /*72c0*/  FMUL R3, R38.reuse, R6 ;  /* 0x0000000626037220 */ /* 0x040fe20000400000 */
[C---:B------:R-:W-:Y:S01]  /*72d0*/  FMUL R7, R38.reuse, R7 ;  /* 0x0000000726077220 */ /* 0x040fe20000400000 */
[--C-:B------:R-:W-:Y:S02]  /*72e0*/  HADD2.F32 R47, -RZ, R48.reuse.H0_H0 ;  /* 0x20000030ff2f7230 */ /* 0x100fe40000004100 */
[C---:B------:R-:W-:Y:S01]  /*72f0*/  FMUL R6, R38.reuse, R10 ;  /* 0x0000000a26067220 */ /* 0x040fe20000400000 */
[C---:B------:R-:W-:Y:S01]  /*7300*/  FFMA R3, R41.reuse, R42, R3 ;  /* 0x0000002a29037223 */ /* 0x040fe20000000003 */
[----:B------:R-:W-:Y:S02]  /*7310*/  HADD2.F32 R48, -RZ, R48.H1_H1 ;  /* 0x30000030ff307230 */ /* 0x000fe40000004100 */
[C---:B------:R-:W-:Y:S01]  /*7320*/  FFMA R7, R41.reuse, R44, R7 ;  /* 0x0000002c29077223 */ /* 0x040fe20000000007 */
[C---:B------:R-:W-:Y:S01]  /*7330*/  FFMA R4, R41.reuse, R45, R4 ;  /* 0x0000002d29047223 */ /* 0x040fe20000000004 */
[C---:B------:R-:W-:Y:S01]  /*7340*/  FFMA R5, R41.reuse, R46, R5 ;  /* 0x0000002e29057223 */ /* 0x040fe20000000005 */
[----:B------:R-:W-:Y:S01]  /*7350*/  FFMA R6, R41, R47, R6 ;  /* 0x0000002f29067223 */ /* 0x000fe20000000006 */
[----:B------:R-:W-:Y:S01]  /*7360*/  FMUL R11, R38, R11 ;  /* 0x0000000b260b7220 */ /* 0x000fe20000400000 */
[----:B------:R-:W-:Y:S01]  /*7370*/  F2FP.F16.E5M2.UNPACK_B R40, R79.H1 ;  /* 0x0000004fff28723e */ /* 0x000fe200030004ff */
[--C-:B------:R-:W-:Y:S01]  /*7380*/  HADD2.F32 R51, -RZ, R52.reuse.H0_H0 ;  /* 0x20000034ff337230 */ /* 0x100fe20000004100 */
[----:B-1----:R-:W-:Y:S01]  /*7390*/  F2FP.SATFINITE.E5M2.F32.PACK_AB_MERGE_C R105, R7, R3, RZ ;  /* 0x000000030769723e */ /* 0x002fe200048060ff */
[C---:B------:R-:W-:Y:S01]  /*73a0*/  FFMA R11, R41.reuse, R48, R11 ;  /* 0x00000030290b7223 */ /* 0x040fe2000000000b */
[C---:B------:R-:W-:Y:S01]  /*73b0*/  FFMA R8, R41.reuse, R49, R8 ;  /* 0x0000003129087223 */ /* 0x040fe20000000008 */
[----:B------:R-:W-:Y:S01]  /*73c0*/  FFMA R9, R41, R50, R9 ;  /* 0x0000003229097223 */ /* 0x000fe20000000009 */
[----:B------:R-:W-:Y:S01]  /*73d0*/  F2FP.SATFINITE.E5M2.F32.PACK_AB_MERGE_C R104, R2, R0, R105 ;  /* 0x000000000268723e */ /* 0x000fe20004806069 */
[----:B------:R-:W-:Y:S01]  /*73e0*/  HADD2.F32 R52, -RZ, R52.H1_H1 ;  /* 0x30000034ff347230 */ /* 0x000fe20000004100 */
[----:B------:R-:W-:Y:S01]  /*73f0*/  F2FP.SATFINITE.E5M2.F32.PACK_AB_MERGE_C R106, R11, R6, RZ ;  /* 0x000000060b6a723e */ /* 0x000fe200048060ff */
[C---:B------:R-:W-:Y:S01]  /*7400*/  FMUL R10, R38.reuse, R14 ;  /* 0x0000000e260a7220 */ /* 0x040fe20000400000 */
[C---:B------:R-:W-:Y:S01]  /*7410*/  FMUL R15, R38.reuse, R15 ;  /* 0x0000000f260f7220 */ /* 0x040fe20000400000 */
[--C-:B------:R-:W-:Y:S01]  /*7420*/  HADD2.F32 R55, -RZ, R56.reuse.H0_H0 ;  /* 0x20000038ff377230 */ /* 0x100fe20000004100 */
[----:B------:R-:W-:Y:S01]  /*7430*/  F2FP.SATFINITE.E5M2.F32.PACK_AB_MERGE_C R105, R5, R4, R106 ;  /* 0x000000040569723e */ /* 0x000fe2000480606a */
[C---:B------:R-:W-:Y:S01]  /*7440*/  FFMA R10, R41.reuse, R51, R10 ;  /* 0x00000033290a7223 */ /* 0x040fe2000000000a */
[C---:B------:R-:W-:Y:S01]  /*7450*/  FFMA R15, R41.reuse, R52, R15 ;  /* 0x00000034290f7223 */ /* 0x040fe2000000000f */
[C---:B------:R-:W-:Y:S01]  /*7460*/  FFMA R12, R41.reuse, R53, R12 ;  /* 0x00000035290c7223 */ /* 0x040fe2000000000c */
[C---:B------:R-:W-:Y:S01]  /*7470*/  FFMA R13, R41.reuse, R54, R13 ;  /* 0x00000036290d7223 */ /* 0x040fe2000000000d */
[----:B------:R-:W-:Y:S02]  /*7480*/  HADD2.F32 R56, -RZ, R56.H1_H1 ;  /* 0x30000038ff387230 */ /* 0x000fe40000004100 */
[C---:B------:R-:W-:Y:S01]  /*7490*/  FMUL R14, R38.reuse, R18 ;  /* 0x00000012260e7220 */ /* 0x040fe20000400000 */
[C---:B------:R-:W-:Y:S01]  /*74a0*/  FMUL R19, R38.reuse, R19 ;  /* 0x0000001326137220 */ /* 0x040fe20000400000 */
[--C-:B------:R-:W-:Y:S02]  /*74b0*/  HADD2.F32 R59, -RZ, R60.reuse.H0_H0 ;  /* 0x2000003cff3b7230 */ /* 0x100fe40000004100 */
[C---:B------:R-:W-:Y:S01]  /*74c0*/  FMUL R18, R38.reuse, R22 ;  /* 0x0000001626127220 */ /* 0x040fe20000400000 */
[C---:B------:R-:W-:Y:S01]  /*74d0*/  FFMA R14, R41.reuse, R55, R14 ;  /* 0x00000037290e7223 */ /* 0x040fe2000000000e */
[----:B------:R-:W-:Y:S02]  /*74e0*/  HADD2.F32 R60, -RZ, R60.H1_H1 ;  /* 0x3000003cff3c7230 */ /* 0x000fe40000004100 */
        /* <DEDUP_REMOVED lines=8> */
[C---:B------:R-:W-:Y:S01]  /*7570*/  FFMA R23, R41.reuse, R60, R23 ;  /* 0x0000003c29177223 */ /* 0x040fe20000000017 */
[C---:B------:R-:W-:Y:S01]  /*7580*/  FMUL R27, R38.reuse, R27 ;  /* 0x0000001b261b7220 */ /* 0x040fe20000400000 */
[C---:B------:R-:W-:Y:S01]  /*7590*/  FFMA R20, R41.reuse, R61, R20 ;  /* 0x0000003d29147223 */ /* 0x040fe20000000014 */
[C---:B------:R-:W-:Y:S01]  /*75a0*/  FFMA R21, R41.reuse, R62, R21 ;  /* 0x0000003e29157223 */ /* 0x040fe20000000015 */
[--C-:B------:R-:W-:Y:S02]  /*75b0*/  HADD2.F32 R67, -RZ, R68.reuse.H0_H0 ;  /* 0x20000044ff437230 */ /* 0x100fe40000004100 */
[----:B------:R-:W-:Y:S01]  /*75c0*/  FFMA R22, R41, R63, R22 ;  /* 0x0000003f29167223 */ /* 0x000fe20000000016 */
[----:B------:R-:W-:Y:S02]  /*75d0*/  HADD2.F32 R68, -RZ, R68.H1_H1 ;  /* 0x30000044ff447230 */ /* 0x000fe40000004100 */
[C---:B------:R-:W-:Y:S01]  /*75e0*/  FMUL R26, R38.reuse, R30 ;  /* 0x0000001e261a7220 */ /* 0x040fe20000400000 */
[----:B------:R-:W-:Y:S01]  /*75f0*/  F2FP.SATFINITE.E5M2.F32.PACK_AB_MERGE_C R107, R15, R10, RZ ;  /* 0x0000000a0f6b723e */ /* 0x000fe200048060ff */
        /* <DEDUP_REMOVED lines=8> */
[----:B------:R-:W-:Y:S01]  /*7680*/  F2FP.SATFINITE.E5M2.F32.PACK_AB_MERGE_C R106, R9, R8, R107 ;  /* 0x00000008096a723e */ /* 0x000fe2000480606b */
[----:B------:R-:W-:Y:S01]  /*7690*/  FFMA R31, R41, R68, R31 ;  /* 0x00000044291f7223 */ /* 0x000fe2000000001f */
[----:B------:R-:W-:Y:S01]  /*76a0*/  FMUL R35, R38, R35 ;  /* 0x0000002326237220 */ /* 0x000fe20000400000 */
[----:B------:R-:W-:Y:S01]  /*76b0*/  F2FP.SATFINITE.E5M2.F32.PACK_AB_MERGE_C R107, R19, R14, RZ ;  /* 0x0000000e136b723e */ /* 0x000fe200048060ff */
[C---:B------:R-:W-:Y:S01]  /*76c0*/  FFMA R28, R41.reuse, R69, R28 ;  /* 0x00000045291c7223 */ /* 0x040fe2000000001c */
[C---:B------:R-:W-:Y:S01]  /*76d0*/  FFMA R29, R41.reuse, R70, R29 ;  /* 0x00000046291d7223 */ /* 0x040fe2000000001d */
[C---:B------:R-:W-:Y:S01]  /*76e0*/  FFMA R30, R41.reuse, R43, R30 ;  /* 0x0000002b291e7223 */ /* 0x040fe2000000001e */
[----:B------:R-:W-:Y:S01]  /*76f0*/  FFMA R35, R41, R40, R35 ;  /* 0x0000002829237223 */ /* 0x000fe20000000023 */
        /* <DEDUP_REMOVED lines=21> */
[----:B------:R-:W-:Y:S02]  /*7850*/  UIADD3 UR4, UP0, UPT, UR62, 0x680, URZ ;  /* 0x000006803e047890 */ /* 0x000fe4000ff1e0ff */
[----:B------:R-:W-:Y:S02]  /*7860*/  UIADD3 UR9, UPT, UPT, UR49, 0x40, URZ ;  /* 0x0000004031097890 */ /* 0x000fe4000fffe0ff */
[----:B------:R-:W-:Y:S02]  /*7870*/  UIADD3 UR8, UPT, UPT, UR44, 0x5200, URZ ;  /* 0x000052002c087890 */ /* 0x000fe4000fffe0ff */
[----:B------:R-:W-:Y:S01]  /*7880*/  UIADD3.X UR5, UPT, UPT, URZ, UR63, URZ, UP0, !UPT ;  /* 0x0000003fff057290 */ /* 0x000fe200087fe4ff */
[----:B------:R-:W-:Y:S01]  /*7890*/  UMOV UR10, UR50 ;  /* 0x00000032000a7c82 */ /* 0x000fe20008000000 */
[----:B------:R-:W-:Y:S07]  /*78a0*/  UMOV UR11, UR36 ;  /* 0x00000024000b7c82 */ /* 0x000fee0008000000 */
[----:B------:R2:W-:Y:S01]  /*78b0*/  UTMASTG.3D [UR8], [UR4] ;  /* 0x00000008040073b5 */ /* 0x0005e20008010000 */
[----:B------:R0:W-:Y:S01]  /*78c0*/  UTMACMDFLUSH ;  /* 0x00000000000079b7 */ /* 0x0001e20000000000 */
[----:B--2---:R-:W-:Y:S04]  /*78d0*/  DEPBAR.LE SB0, 0x1 ;  /* 0x000080400000791a */ /* 0x004fe80000000000 */
.L_x_113:
[----:B------:R-:W-:Y:S05]  /*78e0*/  BSYNC.RECONVERGENT B0 ;  /* 0x0000000000007941 */ /* 0x000fea0003800200 */
.L_x_112:
        /* <DEDUP_REMOVED lines=16> */
.L_x_117:
[----:B------:R-:W-:Y:S05]  /*79f0*/  BSYNC B0 ;  /* 0x0000000000007941 */ /* 0x000fea0003800000 */
.L_x_116:
        /* <DEDUP_REMOVED lines=17> */
.L_x_115:
[----:B------:R-:W-:Y:S05]  /*7b10*/  BSYNC B1 ;  /* 0x0000000000017941 */ /* 0x000fea0003800000 */
.L_x_114:
        /* <DEDUP_REMOVED lines=21> */
.L_x_119:
        /* <DEDUP_REMOVED lines=18> */
[----:B------:R-:W-:Y:S01]  /*7d90*/  ISETP.NE.AND P6, PT, R102, RZ, PT ;  /* 0x000000ff6600720c */ /* 0x000fe20003fc5270 */
[--C-:B------:R-:W-:Y:S01]  /*7da0*/  HADD2.F32 R49, -RZ, R50.reuse.H0_H0 ;  /* 0x20000032ff317230 */ /* 0x100fe20000004100 */
[----:B----4-:R-:W-:Y:S01]  /*7db0*/  F2FP.F16.E5M2.UNPACK_B R58, R76 ;  /* 0x0000004cff3a723e */ /* 0x010fe200020004ff */
[----:B------:R-:W-:Y:S01]  /*7dc0*/  HADD2.F32 R50, -RZ, R50.H1_H1 ;  /* 0x30000032ff327230 */ /* 0x000fe20000004100 */
[----:B------:R-:W-:Y:S01]  /*7dd0*/  F2FP.F16.E5M2.UNPACK_B R62, R77 ;  /* 0x0000004dff3e723e */ /* 0x000fe200020004ff */
[--C-:B------:R-:W-:Y:S01]  /*7de0*/  HADD2.F32 R53, -RZ, R54.reuse.H0_H0 ;  /* 0x20000036ff357230 */ /* 0x100fe20000004100 */
[----:B------:R-:W-:Y:S01]  /*7df0*/  F2FP.F16.E5M2.UNPACK_B R66, R78 ;  /* 0x0000004eff42723e */ /* 0x000fe200020004ff */
[----:B------:R-:W-:Y:S01]  /*7e00*/  HADD2.F32 R54, -RZ, R54.H1_H1 ;  /* 0x30000036ff367230 */ /* 0x000fe20000004100 */
[----:B------:R-:W-:Y:S01]  /*7e10*/  F2FP.F16.E5M2.UNPACK_B R70, R79 ;  /* 0x0000004fff46723e */ /* 0x000fe200020004ff */
[--C-:B------:R-:W-:Y:S01]  /*7e20*/  HADD2.F32 R57, -RZ, R58.reuse.H0_H0 ;  /* 0x2000003aff397230 */ /* 0x100fe20000004100 */
[----:B------:R-:W-:Y:S01]  /*7e30*/  F2FP.F16.E5M2.UNPACK_B R56, R75.H1 ;  /* 0x0000004bff38723e */ /* 0x000fe200030004ff */
[----:B------:R-:W-:Y:S01]  /*7e40*/  HADD2.F32 R58, -RZ, R58.H1_H1 ;  /* 0x3000003aff3a7230 */ /* 0x000fe20000004100 */
[----:B------:R-:W-:Y:S01]  /*7e50*/  F2FP.F16.E5M2.UNPACK_B R60, R76.H1 ;  /* 0x0000004cff3c723e */ /* 0x000fe200030004ff */
[--C-:B------:R-:W-:Y:S01]  /*7e60*/  HADD2.F32 R61, -RZ, R62.reuse.H0_H0 ;  /* 0x2000003eff3d7230 */ /* 0x100fe20000004100 */
[----:B------:R-:W-:Y:S01]  /*7e70*/  F2FP.F16.E5M2.UNPACK_B R64, R77.H1 ;  /* 0x0000004dff40723e */ /* 0x000fe200030004ff */
[----:B------:R-:W-:Y:S01]  /*7e80*/  HADD2.F32 R62, -RZ, R62.H1_H1 ;  /* 0x3000003eff3e7230 */ /* 0x000fe20000004100 */
[----:B------:R-:W-:Y:S01]  /*7e90*/  F2FP.F16.E5M2.UNPACK_B R68, R78.H1 ;  /* 0x0000004eff44723e */ /* 0x000fe200030004ff */
        /* <DEDUP_REMOVED lines=112> */
[----:B------:R-:W-:Y:S02]  /*85a0*/  UIADD3 UR4, UPT, UPT, UR44, 0x4200, URZ ;  /* 0x000042002c047890 */ /* 0x000fe4000fffe0ff */
[----:B------:R-:W-:Y:S01]  /*85b0*/  UIADD3 UR9, UPT, UPT, UR49, 0x80, URZ ;  /* 0x0000008031097890 */ /* 0x000fe2000fffe0ff */
[----:B------:R-:W-:Y:S01]  /*85c0*/  UMOV UR10, UR50 ;  /* 0x00000032000a7c82 */ /* 0x000fe20008000000 */
[----:B------:R-:W-:Y:S02]  /*85d0*/  UMOV UR11, UR36 ;  /* 0x00000024000b7c82 */ /* 0x000fe40008000000 */
        /* <DEDUP_REMOVED lines=8> */
.L_x_121:
[----:B------:R-:W-:Y:S05]  /*8660*/  BSYNC.RECONVERGENT B0 ;  /* 0x0000000000007941 */ /* 0x000fea0003800200 */
.L_x_120:
        /* <DEDUP_REMOVED lines=16> */
.L_x_125:
[----:B------:R-:W-:Y:S05]  /*8770*/  BSYNC B0 ;  /* 0x0000000000007941 */ /* 0x000fea0003800000 */
.L_x_124:
        /* <DEDUP_REMOVED lines=17> */
.L_x_123:
[----:B------:R-:W-:Y:S05]  /*8890*/  BSYNC B1 ;  /* 0x0000000000017941 */ /* 0x000fea0003800000 */
.L_x_122:
        /* <DEDUP_REMOVED lines=21> */
.L_x_127:
[----:B------:R-:W-:Y:S01]  /*89f0*/  ISETP.NE.AND P0, PT, R97, RZ, PT ;  /* 0x000000ff6100720c */ /* 0x000fe20003f05270 */
[----:B------:R-:W-:Y:S05]  /*8a00*/  WARPSYNC.ALL ;  /* 0x0000000000007948 */ /* 0x000fea0003800000 */
[----:B------:R-:W-:Y:S01]  /*8a10*/  R2UR UR4, R39 ;  /* 0x00000000270472ca */ /* 0x000fe200000e0000 */
[----:B------:R-:W2:Y:S01]  /*8a20*/  S2UR UR6, SR_CgaCtaId ;  /* 0x00000000000679c3 */ /* 0x000ea20000008800 */
[-C--:B------:R-:W-:Y:S01]  /*8a30*/  F2FP.F16.E5M2.UNPACK_B R42, R72.reuse ;  /* 0x00000048ff2a723e */ /* 0x080fe200020004ff */
[----:B------:R-:W-:Y:S01]  /*8a40*/  BSSY.RECONVERGENT B0, `(.L_x_128) ;  /* 0x000009b000007945 */ /* 0x000fe20003800200 */
[----:B------:R-:W-:Y:S02]  /*8a50*/  F2FP.F16.E5M2.UNPACK_B R72, R72.H1 ;  /* 0x00000048ff48723e */ /* 0x000fe400030004ff */
[-C--:B------:R-:W-:Y:S01]  /*8a60*/  F2FP.F16.E5M2.UNPACK_B R46, R73.reuse ;  /* 0x00000049ff2e723e */ /* 0x080fe200020004ff */
[--C-:B------:R-:W-:Y:S01]  /*8a70*/  HADD2.F32 R40, -RZ, R42.reuse.H0_H0 ;  /* 0x2000002aff287230 */ /* 0x100fe20000004100 */
[----:B------:R-:W-:Y:S01]  /*8a80*/  F2FP.F16.E5M2.UNPACK_B R73, R73.H1 ;  /* 0x00000049ff49723e */ /* 0x000fe200030004ff */
[----:B------:R-:W-:Y:S01]  /*8a90*/  HADD2.F32 R42, -RZ, R42.H1_H1 ;  /* 0x3000002aff2a7230 */ /* 0x000fe20000004100 */
[-C--:B------:R-:W-:Y:S01]  /*8aa0*/  F2FP.F16.E5M2.UNPACK_B R50, R74.reuse ;  /* 0x0000004aff32723e */ /* 0x080fe200020004ff */
[----:B------:R-:W-:Y:S01]  /*8ab0*/  HADD2.F32 R43, -RZ, R72.H0_H0 ;  /* 0x20000048ff2b7230 */ /* 0x000fe20000004100 */
[----:B------:R-:W-:Y:S01]  /*8ac0*/  F2FP.F16.E5M2.UNPACK_B R74, R74.H1 ;  /* 0x0000004aff4a723e */ /* 0x000fe200030004ff */
[----:B------:R-:W-:Y:S01]  /*8ad0*/  LDTM.16dp32bit_t0_t15.x32 R4, tmem[UR4+0xc0] ;  /* 0x0000c004000479ee */ /* 0x000fe20008a80000 */
[----:B------:R-:W3:Y:S01]  /*8ae0*/  LDTM.16dp32bit_t16_t31.x32 R4, tmem[UR4+0xe0] ;  /* 0x0000e004000479ee */ /* 0x000ee20008aa0000 */
[----:B------:R-:W-:Y:S01]  /*8af0*/  NOP ;  /* 0x0000000000007918 */ /* 0x000fe20000000000 */
[--C-:B------:R-:W-:Y:S01]  /*8b00*/  HADD2.F32 R45, -RZ, R46.reuse.H0_H0 ;  /* 0x2000002eff2d7230 */ /* 0x100fe20000004100 */
[----:B------:R-:W-:Y:S01]  /*8b10*/  R2UR UR5, R71 ;  /* 0x00000000470572ca */ /* 0x000fe200000e0000 */
[----:B------:R-:W-:Y:S01]  /*8b20*/  HADD2.F32 R46, -RZ, R46.H1_H1 ;  /* 0x3000002eff2e7230 */ /* 0x000fe20000004100 */
[----:B------:R-:W-:Y:S01]  /*8b30*/  F2FP.F16.E5M2.UNPACK_B R54, R75 ;  /* 0x0000004bff36723e */ /* 0x000fe200020004ff */
        /* <DEDUP_REMOVED lines=10> */
[----:B------:R-:W-:Y:S01]  /*8be0*/  UIADD3 UR4, UPT, UPT, UR5, 0xc0, URZ ;  /* 0x000000c005047890 */ /* 0x000fe2000fffe0ff */
[----:B------:R-:W-:Y:S01]  /*8bf0*/  HADD2.F32 R59, -RZ, R58.H1_H1 ;  /* 0x3000003aff3b7230 */ /* 0x000fe20000004100 */
[----:B------:R-:W-:Y:S01]  /*8c00*/  F2FP.F16.E5M2.UNPACK_B R76, R76.H1 ;  /* 0x0000004cff4c723e */ /* 0x000fe200030004ff */
[--C-:B------:R-:W-:Y:S01]  /*8c10*/  HADD2.F32 R60, -RZ, R62.reuse.H0_H0 ;  /* 0x2000003eff3c7230 */ /* 0x100fe20000004100 */
[----:B------:R-:W-:Y:S01]  /*8c20*/  F2FP.F16.E5M2.UNPACK_B R77, R77.H1 ;  /* 0x0000004dff4d723e */ /* 0x000fe200030004ff */
[----:B------:R-:W-:Y:S01]  /*8c30*/  HADD2.F32 R63, -RZ, R62.H1_H1 ;  /* 0x3000003eff3f7230 */ /* 0x000fe20000004100 */
[----:B------:R-:W-:Y:S01]  /*8c40*/  F2FP.F16.E5M2.UNPACK_B R78, R78.H1 ;  /* 0x0000004eff4e723e */ /* 0x000fe200030004ff */
[--C-:B------:R-:W-:Y:S01]  /*8c50*/  HADD2.F32 R64, -RZ, R66.reuse.H0_H0 ;  /* 0x20000042ff407230 */ /* 0x100fe20000004100 */
[----:B--2---:R-:W-:Y:S01]  /*8c60*/  UPRMT UR4, UR6, 0x654, UR4 ;  /* 0x0000065406047896 */ /* 0x004fe20008000004 */
        /* <DEDUP_REMOVED lines=8> */
[----:B------:R-:W-:Y:S01]  /*8cf0*/  SYNCS.ARRIVE.TRANS64.RED.A1T0 RZ, [UR4], RZ ;  /* 0x000000ffffff79a7 */ /* 0x000fe20008100404 */
[C---:B------:R-:W-:Y:S01]  /*8d00*/  FMUL R16, R38.reuse, R16 ;  /* 0x0000001026107220 */ /* 0x040fe20000400000 */
[C---:B------:R-:W-:Y:S01]  /*8d10*/  FMUL R17, R38.reuse, R17 ;  /* 0x0000001126117220 */ /* 0x040fe20000400000 */
[C---:B------:R-:W-:Y:S01]  /*8d20*/  FMUL R0, R38.reuse, R20 ;  /* 0x0000001426007220 */ /* 0x040fe20000400000 */
[C---:B------:R-:W-:Y:S01]  /*8d30*/  FMUL R2, R38.reuse, R21 ;  /* 0x0000001526027220 */ /* 0x040fe20000400000 */
[C---:B------:R-:W-:Y:S01]  /*8d40*/  FMUL R20, R38.reuse, R25 ;  /* 0x0000001926147220 */ /* 0x040fe20000400000 */
[----:B------:R-:W-:Y:S02]  /*8d50*/  HADD2.F32 R67, -RZ, R66.H1_H1 ;  /* 0x30000042ff437230 */ /* 0x000fe40000004100 */
[C---:B------:R-:W-:Y:S01]  /*8d60*/  FMUL R6, R38.reuse, R6 ;  /* 0x0000000626067220 */ /* 0x040fe20000400000 */
[----:B------:R-:W-:Y:S02]  /*8d70*/  HADD2.F32 R44, -RZ, R72.H1_H1 ;  /* 0x30000048ff2c7230 */ /* 0x000fe40000004100 */
[C---:B------:R-:W-:Y:S01]  /*8d80*/  FMUL R7, R38.reuse, R7 ;  /* 0x0000000726077220 */ /* 0x040fe20000400000 */
[--C-:B------:R-:W-:Y:S02]  /*8d90*/  HADD2.F32 R47, -RZ, R73.reuse.H0_H0 ;  /* 0x20000049ff2f7230 */ /* 0x100fe40000004100 */
[C---:B------:R-:W-:Y:S01]  /*8da0*/  FFMA R6, R41.reuse, R43, R6 ;  /* 0x0000002b29067223 */ /* 0x040fe20000000006 */
[--C-:B------:R-:W-:Y:S02]  /*8db0*/  HADD2.F32 R40, -RZ, R68.reuse.H0_H0 ;  /* 0x20000044ff287230 */ /* 0x100fe40000004100 */
[C---:B------:R-:W-:Y:S01]  /*8dc0*/  FFMA R7, R41.reuse, R44, R7 ;  /* 0x0000002c29077223 */ /* 0x040fe20000000007 */
[C---:B------:R-:W-:Y:S01]  /*8dd0*/  FFMA R8, R41.reuse, R45, R8 ;  /* 0x0000002d29087223 */ /* 0x040fe20000000008 */
[----:B------:R-:W-:Y:S01]  /*8de0*/  FFMA R9, R41, R46, R9 ;  /* 0x0000002e29097223 */ /* 0x000fe20000000009 */
[----:B------:R-:W-:Y:S02]  /*8df0*/  HADD2.F32 R43, -RZ, R68.H1_H1 ;  /* 0x30000044ff2b7230 */ /* 0x000fe40000004100 */
[C---:B------:R-:W-:Y:S01]  /*8e00*/  FMUL R10, R38.reuse, R10 ;  /* 0x0000000a260a7220 */ /* 0x040fe20000400000 */
[----:B------:R-:W-:Y:S01]  /*8e10*/  HADD2.F32 R48, -RZ, R73.H1_H1 ;  /* 0x30000049ff307230 */ /* 0x000fe20000004100 */
[----:B------:R-:W-:Y:S01]  /*8e20*/  F2FP.SATFINITE.E5M2.F32.PACK_AB_MERGE_C R100, R7, R6, RZ ;  /* 0x000000060764723e */ /* 0x000fe200048060ff */
[C---:B------:R-:W-:Y:S01]  /*8e30*/  FMUL R7, R38.reuse, R24 ;  /* 0x0000001826077220 */ /* 0x040fe20000400000 */
[----:B------:R-:W-:Y:S01]  /*8e40*/  FFMA R10, R41, R47, R10 ;  /* 0x0000002f290a7223 */ /* 0x000fe2000000000a */
[C---:B------:R-:W-:Y:S01]  /*8e50*/  FMUL R24, R38.reuse, R29 ;  /* 0x0000001d26187220 */ /* 0x040fe20000400000 */
[----:B------:R-:W-:Y:S01]  /*8e60*/  F2FP.SATFINITE.E5M2.F32.PACK_AB_MERGE_C R100, R5, R4, R100 ;  /* 0x000000040564723e */ /* 0x000fe20004806064 */
[C---:B------:R-:W-:Y:S01]  /*8e70*/  FMUL R11, R38.reuse, R11 ;  /* 0x0000000b260b7220 */ /* 0x040fe20000400000 */
[--C-:B------:R-:W-:Y:S02]  /*8e80*/  HADD2.F32 R51, -RZ, R74.reuse.H0_H0 ;  /* 0x2000004aff337230 */ /* 0x100fe40000004100 */
[C---:B------:R-:W-:Y:S01]  /*8e90*/  FMUL R14, R38.reuse, R14 ;  /* 0x0000000e260e7220 */ /* 0x040fe20000400000 */
[----:B------:R-:W-:Y:S02]  /*8ea0*/  HADD2.F32 R52, -RZ, R74.H1_H1 ;  /* 0x3000004aff347230 */ /* 0x000fe40000004100 */
[C---:B------:R-:W-:Y:S01]  /*8eb0*/  FFMA R11, R41.reuse, R48, R11 ;  /* 0x00000030290b7223 */ /* 0x040fe2000000000b */
[C---:B------:R-:W-:Y:S01]  /*8ec0*/  FFMA R12, R41.reuse, R49, R12 ;  /* 0x00000031290c7223 */ /* 0x040fe2000000000c */
[C---:B------:R-:W-:Y:S01]  /*8ed0*/  FFMA R13, R41.reuse, R50, R13 ;  /* 0x00000032290d7223 */ /* 0x040fe2000000000d */
[----:B------:R-:W-:Y:S01]  /*8ee0*/  FFMA R14, R41, R51, R14 ;  /* 0x00000033290e7223 */ /* 0x000fe2000000000e */
[C---:B------:R-:W-:Y:S01]  /*8ef0*/  FMUL R15, R38.reuse, R15 ;  /* 0x0000000f260f7220 */ /* 0x040fe20000400000 */
[--C-:B------:R-:W-:Y:S01]  /*8f00*/  HADD2.F32 R55, -RZ, R75.reuse.H0_H0 ;  /* 0x2000004bff377230 */ /* 0x100fe20000004100 */
[----:B------:R-:W-:Y:S01]  /*8f10*/  F2FP.SATFINITE.E5M2.F32.PACK_AB_MERGE_C R101, R11, R10, RZ ;  /* 0x0000000a0b65723e */ /* 0x000fe200048060ff */
[----:B------:R-:W-:Y:S02]  /*8f20*/  HADD2.F32 R56, -RZ, R75.H1_H1 ;  /* 0x3000004bff387230 */ /* 0x000fe40000004100 */
[C---:B------:R-:W-:Y:S01]  /*8f30*/  FFMA R15, R41.reuse, R52, R15 ;  /* 0x00000034290f7223 */ /* 0x040fe2000000000f */
[----:B------:R-:W-:Y:S01]  /*8f40*/  FFMA R16, R41, R53, R16 ;  /* 0x0000003529107223 */ /* 0x000fe20000000010 */
[----:B------:R-:W-:Y:S01]  /*8f50*/  F2FP.SATFINITE.E5M2.F32.PACK_AB_MERGE_C R101, R9, R8, R101 ;  /* 0x000000080965723e */ /* 0x000fe20004806065 */
[----:B------:R-:W-:Y:S01]  /*8f60*/  FFMA R17, R41, R54, R17 ;  /* 0x0000003629117223 */ /* 0x000fe20000000011 */
[C---:B------:R-:W-:Y:S01]  /*8f70*/  FMUL R18, R38.reuse, R18 ;  /* 0x0000001226127220 */ /* 0x040fe20000400000 */
[----:B------:R-:W-:Y:S01]  /*8f80*/  F2FP.SATFINITE.E5M2.F32.PACK_AB_MERGE_C R102, R15, R14, RZ ;  /* 0x0000000e0f66723e */ /* 0x000fe200048060ff */
[C---:B------:R-:W-:Y:S01]  /*8f90*/  FMUL R19, R38.reuse, R19 ;  /* 0x0000001326137220 */ /* 0x040fe20000400000 */
[--C-:B------:R-:W-:Y:S02]  /*8fa0*/  HADD2.F32 R58, -RZ, R76.reuse.H0_H0 ;  /* 0x2000004cff3a7230 */ /* 0x100fe40000004100 */
[----:B------:R-:W-:Y:S01]  /*8fb0*/  FFMA R18, R41, R55, R18 ;  /* 0x0000003729127223 */ /* 0x000fe20000000012 */
[----:B------:R-:W-:Y:S01]  /*8fc0*/  F2FP.SATFINITE.E5M2.F32.PACK_AB_MERGE_C R102, R13, R12, R102 ;  /* 0x0000000c0d66723e */ /* 0x000fe20004806066 */
[C---:B------:R-:W-:Y:S01]  /*8fd0*/  FFMA R19, R41.reuse, R56, R19 ;  /* 0x0000003829137223 */ /* 0x040fe20000000013 */
[----:B------:R-:W-:Y:S02]  /*8fe0*/  HADD2.F32 R61, -RZ, R76.H1_H1 ;  /* 0x3000004cff3d7230 */ /* 0x000fe40000004100 */
[C---:B------:R-:W-:Y:S01]  /*8ff0*/  FMUL R3, R38.reuse, R22 ;  /* 0x0000001626037220 */ /* 0x040fe20000400000 */
        /* <DEDUP_REMOVED lines=10> */
[C---:B------:R-:W-:Y:S01]  /*90a0*/  FMUL R23, R38.reuse, R28 ;  /* 0x0000001c26177220 */ /* 0x040fe20000400000 */
[----:B------:R-:W-:Y:S01]  /*90b0*/  F2FP.F16.E5M2.UNPACK_B R79, R79.H1 ;  /* 0x0000004fff4f723e */ /* 0x000fe200030004ff */
        /* <DEDUP_REMOVED lines=9> */
[C---:B------:R-:W-:Y:S01]  /*9150*/  FFMA R24, R41.reuse, R67, R24 ;  /* 0x0000004329187223 */ /* 0x040fe20000000018 */
[C---:B------:R-:W-:Y:S01]  /*9160*/  FMUL R28, R38.reuse, R33 ;  /* 0x00000021261c7220 */ /* 0x040fe20000400000 */
[--C-:B------:R-:W-:Y:S02]  /*9170*/  HADD2.F32 R42, -RZ, R79.reuse.H0_H0 ;  /* 0x2000004fff2a7230 */ /* 0x100fe40000004100 */
[C---:B------:R-:W-:Y:S01]  /*9180*/  FFMA R25, R41.reuse, R66, R25 ;  /* 0x0000004229197223 */ /* 0x040fe20000000019 */
[----:B------:R-:W-:Y:S02]  /*9190*/  HADD2.F32 R71, -RZ, R79.H1_H1 ;  /* 0x3000004fff477230 */ /* 0x000fe40000004100 */
[C---:B------:R-:W-:Y:S01]  /*91a0*/  FMUL R29, R38.reuse, R34 ;  /* 0x00000022261d7220 */ /* 0x040fe20000400000 */
        /* <DEDUP_REMOVED lines=9> */
[----:B-1----:R-:W-:Y:S01]  /*9240*/  F2FP.SATFINITE.E5M2.F32.PACK_AB_MERGE_C R105, R22, R21, RZ ;  /* 0x000000151669723e */ /* 0x002fe200048060ff */
[----:B------:R1:W-:Y:S01]  /*9250*/  STS.128 [R84+UR44+0x5200], R100 ;  /* 0x0052006454007988 */ /* 0x0003e20008000c2c */
[----:B------:R-:W-:Y:S02]  /*9260*/  F2FP.SATFINITE.E5M2.F32.PACK_AB_MERGE_C R64, R26, R25, RZ ;  /* 0x000000191a40723e */ /* 0x000fe400048060ff */
[----:B------:R-:W-:Y:S02]  /*9270*/  F2FP.SATFINITE.E5M2.F32.PACK_AB_MERGE_C R67, R30, R29, RZ ;  /* 0x0000001d1e43723e */ /* 0x000fe400048060ff */
[----:B------:R-:W-:Y:S02]  /*9280*/  F2FP.SATFINITE.E5M2.F32.PACK_AB_MERGE_C R104, R2, R0, R3 ;  /* 0x000000000268723e */ /* 0x000fe40004806003 */
[----:B------:R-:W-:Y:S02]  /*9290*/  F2FP.SATFINITE.E5M2.F32.PACK_AB_MERGE_C R105, R20, R7, R105 ;  /* 0x000000071469723e */ /* 0x000fe40004806069 */
[----:B------:R-:W-:Y:S02]  /*92a0*/  F2FP.SATFINITE.E5M2.F32.PACK_AB_MERGE_C R106, R24, R23, R64 ;  /* 0x00000017186a723e */ /* 0x000fe40004806040 */
[----:B------:R-:W-:Y:S02]  /*92b0*/  F2FP.SATFINITE.E5M2.F32.PACK_AB_MERGE_C R107, R28, R27, R67 ;  /* 0x0000001b1c6b723e */ /* 0x000fe40004806043 */
[----:B------:R-:W-:Y:S03]  /*92c0*/  IADD3 R36, PT, PT, R36, 0x1, RZ ;  /* 0x0000000124247810 */ /* 0x000fe60007ffe0ff */
        /* <DEDUP_REMOVED lines=18> */
.L_x_129:
[----:B------:R-:W-:Y:S05]  /*93f0*/  BSYNC.RECONVERGENT B0 ;  /* 0x0000000000007941 */ /* 0x000fea0003800200 */
.L_x_128:
[----:B------:R-:W-:Y:S01]  /*9400*/  R2UR UR4, R87 ;  /* 0x00000000570472ca */ /* 0x000fe200000e0000 */
[----:B------:R-:W-:Y:S01]  /*9410*/  BAR.SYNC.DEFER_BLOCKING 0x1, 0x80 ;  /* 0x0042000000007b1d */ /* 0x000fe20000010000 */
[C---:B------:R-:W-:Y:S01]  /*9420*/  ISETP.NE.AND P0, PT, R89.reuse, 0x2, PT ;  /* 0x000000025900780c */ /* 0x040fe20003f05270 */
[----:B------:R-:W-:Y:S01]  /*9430*/  UISETP.NE.AND UP0, UPT, UR45, URZ, UPT ;  /* 0x000000ff2d00728c */ /* 0x000fe2000bf05270 */
[----:B------:R-:W-:Y:S01]  /*9440*/  ISETP.NE.AND P1, PT, R36, 0x4, PT ;  /* 0x000000042400780c */ /* 0x000fe20003f25270 */
[----:B------:R-:W-:Y:S01]  /*9450*/  UIADD3 UR20, UPT, UPT, UR37, UR59, URZ ;  /* 0x0000003b25147290 */ /* 0x000fe2000fffe0ff */
[----:B------:R-:W-:Y:S02]  /*9460*/  SEL R5, RZ, 0x1, P0 ;  /* 0x00000001ff057807 */ /* 0x000fe40000000000 */
[----:B------:R-:W-:Y:S02]  /*9470*/  SEL R3, RZ, 0x1, P1 ;  /* 0x00000001ff037807 */ /* 0x000fe40000800000 */
[----:B------:R-:W-:Y:S02]  /*9480*/  LOP3.LUT R92, R92, R5, RZ, 0x3c, !PT ;  /* 0x000000055c5c7212 */ /* 0x000fe400078e3cff */
[----:B------:R-:W-:Y:S01]  /*9490*/  LOP3.LUT R94, R94, R3, RZ, 0x3c, !PT ;  /* 0x000000035e5e7212 */ /* 0x000fe200078e3cff */
[----:B------:R-:W-:Y:S01]  /*94a0*/  UIADD3 UR16, UPT, UPT, UR38, UR4, URZ ;  /* 0x0000000426107290 */ /* 0x000fe2000fffe0ff */
[----:B------:R-:W-:Y:S02]  /*94b0*/  SEL R89, R89, RZ, P0 ;  /* 0x000000ff59597207 */ /* 0x000fe40000000000 */
[----:B------:R-:W-:Y:S01]  /*94c0*/  SEL R36, R36, RZ, P1 ;  /* 0x000000ff24247207 */ /* 0x000fe20000800000 */
[----:B------:R-:W-:Y:S01]  /*94d0*/  UMOV UR36, UR58 ;  /* 0x0000003a00247c82 */ /* 0x000fe20008000000 */
[----:B------:R-:W-:Y:S07]  /*94e0*/  BRA.U UP0, `(.L_x_130) ;  /* 0xffffffb900e07547 */ /* 0x000fee000b83ffff */
[----:B------:R-:W-:Y:S05]  /*94f0*/  EXIT ;  /* 0x000000000000794d */ /* 0x000fea0003800000 */
.L_x_24:
[----:B--2---:R2:W3:Y:S02]  /*9500*/  SYNCS.PHASECHK.TRANS64.TRYWAIT P0, [R0+URZ+0xf0], R3 ;  /* 0x0000f003000075a7 */ /* 0x0044e400080011ff */
[----:B---3--:R-:W-:Y:S05]  /*9510*/  @!P0 NANOSLEEP.SYNCS 0x989680 ;  /* 0x009896800000895d */ /* 0x008fea0003900000 */
[----:B------:R-:W3:Y:S02]  /*9520*/  @!P0 SYNCS.PHASECHK.TRANS64 P0, [R0+URZ+0xf0], R3 ;  /* 0x0000f003000085a7 */ /* 0x000ee400080010ff */
[----:B---3--:R-:W-:Y:S05]  /*9530*/  @!P0 BRA `(.L_x_24) ;  /* 0xfffffffc00f08947 */ /* 0x008fea000383ffff */
[----:B------:R-:W-:Y:S05]  /*9540*/  BRA `(.L_x_131) ;  /* 0xffffff8000d87947 */ /* 0x000fea000383ffff */
.L_x_27:
[----:B--2---:R-:W-:-:S07]  /*9550*/  MOV R0, UR33 ;  /* 0x0000002100007c02 */ /* 0x004fce0008000f00 */
.L_x_132:
[----:B--2---:R2:W3:Y:S02]  /*9560*/  SYNCS.PHASECHK.TRANS64.TRYWAIT P0, [R0+URZ+0x18], R3 ;  /* 0x00001803000075a7 */ /* 0x0044e400080011ff */
[----:B---3--:R-:W-:Y:S05]  /*9570*/  @!P0 NANOSLEEP.SYNCS 0x989680 ;  /* 0x009896800000895d */ /* 0x008fea0003900000 */
[----:B------:R-:W3:Y:S02]  /*9580*/  @!P0 SYNCS.PHASECHK.TRANS64 P0, [R0+URZ+0x18], R3 ;  /* 0x00001803000085a7 */ /* 0x000ee400080010ff */
[----:B---3--:R-:W-:Y:S05]  /*9590*/  @!P0 BRA `(.L_x_132) ;  /* 0xfffffffc00f08947 */ /* 0x008fea000383ffff */
[----:B------:R-:W-:Y:S05]  /*95a0*/  BRA `(.L_x_26) ;  /* 0xffffff8400187947 */ /* 0x000fea000383ffff */
.L_x_34:
[----:B-1----:R-:W-:-:S07]  /*95b0*/  MOV R0, UR17 ;  /* 0x0000001100007c02 */ /* 0x002fce0008000f00 */
.L_x_133:
[----:B-1----:R1:W2:Y:S02]  /*95c0*/  SYNCS.PHASECHK.TRANS64.TRYWAIT P0, [R0+URZ+0x18], R3 ;  /* 0x00001803000075a7 */ /* 0x0022a400080011ff */
[----:B--2---:R-:W-:Y:S05]  /*95d0*/  @!P0 NANOSLEEP.SYNCS 0x989680 ;  /* 0x009896800000895d */ /* 0x004fea0003900000 */
[----:B------:R-:W2:Y:S02]  /*95e0*/  @!P0 SYNCS.PHASECHK.TRANS64 P0, [R0+URZ+0x18], R3 ;  /* 0x00001803000085a7 */ /* 0x000ea400080010ff */
[----:B--2---:R-:W-:Y:S05]  /*95f0*/  @!P0 BRA `(.L_x_133) ;  /* 0xfffffffc00f08947 */ /* 0x004fea000383ffff */
[----:B------:R-:W-:Y:S05]  /*9600*/  BRA `(.L_x_33) ;  /* 0xffffff8400d47947 */ /* 0x000fea000383ffff */
.L_x_39:
[----:B-1----:R1:W2:Y:S02]  /*9610*/  SYNCS.PHASECHK.TRANS64.TRYWAIT P0, [R3+URZ+0x80], R0 ;  /* 0x00008000030075a7 */ /* 0x0022a400080011ff */
[----:B--2---:R-:W-:Y:S05]  /*9620*/  @!P0 NANOSLEEP.SYNCS 0x989680 ;  /* 0x009896800000895d */ /* 0x004fea0003900000 */
[----:B------:R-:W2:Y:S02]  /*9630*/  @!P0 SYNCS.PHASECHK.TRANS64 P0, [R3+URZ+0x80], R0 ;  /* 0x00008000030085a7 */ /* 0x000ea400080010ff */
[----:B--2---:R-:W-:Y:S05]  /*9640*/  @!P0 BRA `(.L_x_39) ;  /* 0xfffffffc00f08947 */ /* 0x004fea000383ffff */
[----:B------:R-:W-:Y:S05]  /*9650*/  BRA `(.L_x_134) ;  /* 0xffffff8800747947 */ /* 0x000fea000383ffff */
.L_x_43:
[----:B-1----:R-:W-:-:S07]  /*9660*/  MOV R0, UR4 ;  /* 0x0000000400007c02 */ /* 0x002fce0008000f00 */
.L_x_135:
[----:B-1----:R1:W2:Y:S02]  /*9670*/  SYNCS.PHASECHK.TRANS64.TRYWAIT P0, [R0+URZ], R3 ;  /* 0x00000003000075a7 */ /* 0x0022a400080011ff */
[----:B--2---:R-:W-:Y:S05]  /*9680*/  @!P0 NANOSLEEP.SYNCS 0x989680 ;  /* 0x009896800000895d */ /* 0x004fea0003900000 */
[----:B------:R-:W2:Y:S02]  /*9690*/  @!P0 SYNCS.PHASECHK.TRANS64 P0, [R0+URZ], R3 ;  /* 0x00000003000085a7 */ /* 0x000ea400080010ff */
[----:B--2---:R-:W-:Y:S05]  /*96a0*/  @!P0 BRA `(.L_x_135) ;  /* 0xfffffffc00f08947 */ /* 0x004fea000383ffff */
[----:B------:R-:W-:Y:S05]  /*96b0*/  BRA `(.L_x_136) ;  /* 0xffffff90001c7947 */ /* 0x000fea000383ffff */
.L_x_44:
[----:B------:R-:W-:-:S07]  /*96c0*/  MOV R0, UR5 ;  /* 0x0000000500007c02 */ /* 0x000fce0008000f00 */
.L_x_137:
[----:B-1----:R1:W2:Y:S02]  /*96d0*/  SYNCS.PHASECHK.TRANS64.TRYWAIT P0, [R0+URZ], R3 ;  /* 0x00000003000075a7 */ /* 0x0022a400080011ff */
[----:B--2---:R-:W-:Y:S05]  /*96e0*/  @!P0 NANOSLEEP.SYNCS 0x989680 ;  /* 0x009896800000895d */ /* 0x004fea0003900000 */
[----:B------:R-:W2:Y:S02]  /*96f0*/  @!P0 SYNCS.PHASECHK.TRANS64 P0, [R0+URZ], R3 ;  /* 0x00000003000085a7 */ /* 0x000ea400080010ff */
[----:B--2---:R-:W-:Y:S05]  /*9700*/  @!P0 BRA `(.L_x_137) ;  /* 0xfffffffc00f08947 */ /* 0x004fea000383ffff */
[----:B------:R-:W-:Y:S05]  /*9710*/  BRA `(.L_x_138) ;  /* 0xffffff9000287947 */ /* 0x000fea000383ffff */
.L_x_47:
[----:B-1----:R1:W2:Y:S02]  /*9720*/  SYNCS.PHASECHK.TRANS64.TRYWAIT P0, [R2+URZ+0xe0], R5 ;  /* 0x0000e005020075a7 */ /* 0x0022a400080011ff */
[----:B--2---:R-:W-:Y:S05]  /*9730*/  @!P0 NANOSLEEP.SYNCS 0x989680 ;  /* 0x009896800000895d */ /* 0x004fea0003900000 */
[----:B------:R-:W2:Y:S02]  /*9740*/  @!P0 SYNCS.PHASECHK.TRANS64 P0, [R2+URZ+0xe0], R5 ;  /* 0x0000e005020085a7 */ /* 0x000ea400080010ff */
[----:B--2---:R-:W-:Y:S05]  /*9750*/  @!P0 BRA `(.L_x_47) ;  /* 0xfffffffc00f08947 */ /* 0x004fea000383ffff */
[----:B------:R-:W-:Y:S05]  /*9760*/  BRA `(.L_x_139) ;  /* 0xffffff90008c7947 */ /* 0x000fea000383ffff */
.L_x_48:
[----:B------:R-:W-:-:S07]  /*9770*/  MOV R2, UR4 ;  /* 0x0000000400027c02 */ /* 0x000fce0008000f00 */
.L_x_140:
[----:B-1----:R1:W2:Y:S02]  /*9780*/  SYNCS.PHASECHK.TRANS64.TRYWAIT P0, [R2+URZ+0x90], R5 ;  /* 0x00009005020075a7 */ /* 0x0022a400080011ff */
[----:B--2---:R-:W-:Y:S05]  /*9790*/  @!P0 NANOSLEEP.SYNCS 0x989680 ;  /* 0x009896800000895d */ /* 0x004fea0003900000 */
[----:B------:R-:W2:Y:S02]  /*97a0*/  @!P0 SYNCS.PHASECHK.TRANS64 P0, [R2+URZ+0x90], R5 ;  /* 0x00009005020085a7 */ /* 0x000ea400080010ff */
[----:B--2---:R-:W-:Y:S05]  /*97b0*/  @!P0 BRA `(.L_x_140) ;  /* 0xfffffffc00f08947 */ /* 0x004fea000383ffff */
[----:B------:R-:W-:Y:S05]  /*97c0*/  BRA `(.L_x_141) ;  /* 0xffffff90009c7947 */ /* 0x000fea000383ffff */
.L_x_49:
[----:B-1----:R1:W2:Y:S02]  /*97d0*/  SYNCS.PHASECHK.TRANS64.TRYWAIT P1, [R2+URZ+0x80], R5 ;  /* 0x00008005020075a7 */ /* 0x0022a400080211ff */
[----:B--2---:R-:W-:Y:S05]  /*97e0*/  @!P1 NANOSLEEP.SYNCS 0x989680 ;  /* 0x009896800000995d */ /* 0x004fea0003900000 */
[----:B------:R-:W2:Y:S02]  /*97f0*/  @!P1 SYNCS.PHASECHK.TRANS64 P1, [R2+URZ+0x80], R5 ;  /* 0x00008005020095a7 */ /* 0x000ea400080210ff */
[----:B--2---:R-:W-:Y:S05]  /*9800*/  @!P1 BRA `(.L_x_49) ;  /* 0xfffffffc00f09947 */ /* 0x004fea000383ffff */
[----:B------:R-:W-:Y:S05]  /*9810*/  BRA `(.L_x_142) ;  /* 0xffffff9000cc7947 */ /* 0x000fea000383ffff */
.L_x_52:
[----:B------:R-:W-:-:S07]  /*9820*/  MOV R0, UR4 ;  /* 0x0000000400007c02 */ /* 0x000fce0008000f00 */
.L_x_143:
[----:B-1----:R1:W2:Y:S02]  /*9830*/  SYNCS.PHASECHK.TRANS64.TRYWAIT P0, [R0+URZ+0x90], R3 ;  /* 0x00009003000075a7 */ /* 0x0022a400080011ff */
[----:B--2---:R-:W-:Y:S05]  /*9840*/  @!P0 NANOSLEEP.SYNCS 0x989680 ;  /* 0x009896800000895d */ /* 0x004fea0003900000 */
[----:B------:R-:W2:Y:S02]  /*9850*/  @!P0 SYNCS.PHASECHK.TRANS64 P0, [R0+URZ+0x90], R3 ;  /* 0x00009003000085a7 */ /* 0x000ea400080010ff */
[----:B--2---:R-:W-:Y:S05]  /*9860*/  @!P0 BRA `(.L_x_143) ;  /* 0xfffffffc00f08947 */ /* 0x004fea000383ffff */
[----:B------:R-:W-:Y:S05]  /*9870*/  BRA `(.L_x_51) ;  /* 0xffffff9400207947 */ /* 0x000fea000383ffff */
.L_x_59:
[----:B-1----:R1:W2:Y:S02]  /*9880*/  SYNCS.PHASECHK.TRANS64.TRYWAIT P1, [R0+URZ+0x80], R5 ;  /* 0x00008005000075a7 */ /* 0x0022a400080211ff */
[----:B--2---:R-:W-:Y:S05]  /*9890*/  @!P1 NANOSLEEP.SYNCS 0x989680 ;  /* 0x009896800000995d */ /* 0x004fea0003900000 */
[----:B------:R-:W2:Y:S02]  /*98a0*/  @!P1 SYNCS.PHASECHK.TRANS64 P1, [R0+URZ+0x80], R5 ;  /* 0x00008005000095a7 */ /* 0x000ea400080210ff */
[----:B--2---:R-:W-:Y:S05]  /*98b0*/  @!P1 BRA `(.L_x_59) ;  /* 0xfffffffc00f09947 */ /* 0x004fea000383ffff */
[----:B------:R-:W-:Y:S05]  /*98c0*/  BRA `(.L_x_144) ;  /* 0xffffff9800807947 */ /* 0x000fea000383ffff */
.L_x_60:
[----:B------:R-:W-:-:S07]  /*98d0*/  MOV R3, UR19 ;  /* 0x0000001300037c02 */ /* 0x000fce0008000f00 */
.L_x_145:
[----:B-1----:R1:W2:Y:S02]  /*98e0*/  SYNCS.PHASECHK.TRANS64.TRYWAIT P0, [R3+URZ+0xc0], R0 ;  /* 0x0000c000030075a7 */ /* 0x0022a400080011ff */
[----:B--2---:R-:W-:Y:S05]  /*98f0*/  @!P0 NANOSLEEP.SYNCS 0x989680 ;  /* 0x009896800000895d */ /* 0x004fea0003900000 */
[----:B------:R-:W2:Y:S02]  /*9900*/  @!P0 SYNCS.PHASECHK.TRANS64 P0, [R3+URZ+0xc0], R0 ;  /* 0x0000c000030085a7 */ /* 0x000ea400080010ff */
[----:B--2---:R-:W-:Y:S05]  /*9910*/  @!P0 BRA `(.L_x_145) ;  /* 0xfffffffc00f08947 */ /* 0x004fea000383ffff */
[----:B------:R-:W-:Y:S05]  /*9920*/  BRA `(.L_x_146) ;  /* 0xffffff9800b47947 */ /* 0x000fea000383ffff */
.L_x_63:
[----:B------:R-:W-:Y:S07]  /*9930*/  MOV R0, UR6 ;  /* 0x0000000600007c02 */ /* 0x000fee0008000f00 */
.L_x_147:
[----:B-1----:R1:W2:Y:S02]  /*9940*/  SYNCS.PHASECHK.TRANS64.TRYWAIT P0, [R0+URZ], R3 ;  /* 0x00000003000075a7 */ /* 0x0022a400080011ff */
[----:B--2---:R-:W-:Y:S05]  /*9950*/  @!P0 NANOSLEEP.SYNCS 0x989680 ;  /* 0x009896800000895d */ /* 0x004fea0003900000 */
[----:B------:R-:W2:Y:S02]  /*9960*/  @!P0 SYNCS.PHASECHK.TRANS64 P0, [R0+URZ], R3 ;  /* 0x00000003000085a7 */ /* 0x000ea400080010ff */
[----:B--2---:R-:W-:Y:S05]  /*9970*/  @!P0 BRA `(.L_x_147) ;  /* 0xfffffffc00f08947 */ /* 0x004fea000383ffff */
[----:B------:R-:W-:Y:S05]  /*9980*/  BRA `(.L_x_62) ;  /* 0xffffff9800ec7947 */ /* 0x000fea000383ffff */
.L_x_66:
[----:B------:R-:W-:-:S07]  /*9990*/  MOV R0, UR4 ;  /* 0x0000000400007c02 */ /* 0x000fce0008000f00 */
.L_x_148:
[----:B--2---:R2:W4:Y:S02]  /*99a0*/  SYNCS.PHASECHK.TRANS64.TRYWAIT P0, [R0+URZ], R3 ;  /* 0x00000003000075a7 */ /* 0x00452400080011ff */
[----:B----4-:R-:W-:Y:S05]  /*99b0*/  @!P0 NANOSLEEP.SYNCS 0x989680 ;  /* 0x009896800000895d */ /* 0x010fea0003900000 */
[----:B------:R-:W4:Y:S02]  /*99c0*/  @!P0 SYNCS.PHASECHK.TRANS64 P0, [R0+URZ], R3 ;  /* 0x00000003000085a7 */ /* 0x000f2400080010ff */
[----:B----4-:R-:W-:Y:S05]  /*99d0*/  @!P0 BRA `(.L_x_148) ;  /* 0xfffffffc00f08947 */ /* 0x010fea000383ffff */
[----:B------:R-:W-:Y:S05]  /*99e0*/  BRA `(.L_x_149) ;  /* 0xffffff9c008c7947 */ /* 0x000fea000383ffff */
.L_x_67:
[----:B------:R-:W-:-:S07]  /*99f0*/  MOV R0, UR5 ;  /* 0x0000000500007c02 */ /* 0x000fce0008000f00 */
.L_x_150:
[----:B-1----:R1:W2:Y:S02]  /*9a00*/  SYNCS.PHASECHK.TRANS64.TRYWAIT P0, [R0+URZ], R3 ;  /* 0x00000003000075a7 */ /* 0x0022a400080011ff */
[----:B--2---:R-:W-:Y:S05]  /*9a10*/  @!P0 NANOSLEEP.SYNCS 0x989680 ;  /* 0x009896800000895d */ /* 0x004fea0003900000 */
[----:B------:R-:W2:Y:S02]  /*9a20*/  @!P0 SYNCS.PHASECHK.TRANS64 P0, [R0+URZ], R3 ;  /* 0x00000003000085a7 */ /* 0x000ea400080010ff */
[----:B--2---:R-:W-:Y:S05]  /*9a30*/  @!P0 BRA `(.L_x_150) ;  /* 0xfffffffc00f08947 */ /* 0x004fea000383ffff */
[----:B------:R-:W-:Y:S05]  /*9a40*/  BRA `(.L_x_151) ;  /* 0xffffff9c00987947 */ /* 0x000fea000383ffff */
.L_x_68:
[----:B------:R-:W-:-:S07]  /*9a50*/  MOV R0, UR5 ;  /* 0x0000000500007c02 */ /* 0x000fce0008000f00 */
.L_x_152:
[----:B-1----:R1:W2:Y:S02]  /*9a60*/  SYNCS.PHASECHK.TRANS64.TRYWAIT P0, [R0+URZ], R3 ;  /* 0x00000003000075a7 */ /* 0x0022a400080011ff */
[----:B--2---:R-:W-:Y:S05]  /*9a70*/  @!P0 NANOSLEEP.SYNCS 0x989680 ;  /* 0x009896800000895d */ /* 0x004fea0003900000 */
[----:B------:R-:W2:Y:S02]  /*9a80*/  @!P0 SYNCS.PHASECHK.TRANS64 P0, [R0+URZ], R3 ;  /* 0x00000003000085a7 */ /* 0x000ea400080010ff */
[----:B--2---:R-:W-:Y:S05]  /*9a90*/  @!P0 BRA `(.L_x_152) ;  /* 0xfffffffc00f08947 */ /* 0x004fea000383ffff */
[----:B------:R-:W-:Y:S05]  /*9aa0*/  BRA `(.L_x_153) ;  /* 0xffffff9c00a47947 */ /* 0x000fea000383ffff */
.L_x_69:
[----:B------:R-:W-:-:S07]  /*9ab0*/  MOV R0, UR4 ;  /* 0x0000000400007c02 */ /* 0x000fce0008000f00 */
.L_x_154:
[----:B-1----:R1:W2:Y:S02]  /*9ac0*/  SYNCS.PHASECHK.TRANS64.TRYWAIT P0, [R0+URZ], R3 ;  /* 0x00000003000075a7 */ /* 0x0022a400080011ff */
[----:B--2---:R-:W-:Y:S05]  /*9ad0*/  @!P0 NANOSLEEP.SYNCS 0x989680 ;  /* 0x009896800000895d */ /* 0x004fea0003900000 */
[----:B------:R-:W2:Y:S02]  /*9ae0*/  @!P0 SYNCS.PHASECHK.TRANS64 P0, [R0+URZ], R3 ;  /* 0x00000003000085a7 */ /* 0x000ea400080010ff */
[----:B--2---:R-:W-:Y:S05]  /*9af0*/  @!P0 BRA `(.L_x_154) ;  /* 0xfffffffc00f08947 */ /* 0x004fea000383ffff */
[----:B------:R-:W-:Y:S05]  /*9b00*/  BRA `(.L_x_155) ;  /* 0xffffff9c00b07947 */ /* 0x000fea000383ffff */
.L_x_74:
[----:B--2---:R2:W3:Y:S02]  /*9b10*/  SYNCS.PHASECHK.TRANS64.TRYWAIT P0, [R12+URZ+0x80], R9 ;  /* 0x000080090c0075a7 */ /* 0x0044e400080011ff */
[----:B---3--:R-:W-:Y:S05]  /*9b20*/  @!P0 NANOSLEEP.SYNCS 0x989680 ;  /* 0x009896800000895d */ /* 0x008fea0003900000 */
[----:B------:R-:W3:Y:S02]  /*9b30*/  @!P0 SYNCS.PHASECHK.TRANS64 P0, [R12+URZ+0x80], R9 ;  /* 0x000080090c0085a7 */ /* 0x000ee400080010ff */
[----:B---3--:R-:W-:Y:S05]  /*9b40*/  @!P0 BRA `(.L_x_74) ;  /* 0xfffffffc00f08947 */ /* 0x008fea000383ffff */
[----:B------:R-:W-:Y:S05]  /*9b50*/  BRA `(.L_x_156) ;  /* 0xffffffa000e07947 */ /* 0x000fea000383ffff */
.L_x_77:
[----:B------:R-:W-:Y:S07]  /*9b60*/  MOV R0, UR21 ;  /* 0x0000001500007c02 */ /* 0x000fee0008000f00 */
.L_x_157:
[----:B--2---:R2:W3:Y:S02]  /*9b70*/  SYNCS.PHASECHK.TRANS64.TRYWAIT P2, [R0+URZ+0x78], R11 ;  /* 0x0000780b000075a7 */ /* 0x0044e400080411ff */
[----:B---3--:R-:W-:Y:S05]  /*9b80*/  @!P2 NANOSLEEP.SYNCS 0x989680 ;  /* 0x009896800000a95d */ /* 0x008fea0003900000 */
[----:B------:R-:W3:Y:S02]  /*9b90*/  @!P2 SYNCS.PHASECHK.TRANS64 P2, [R0+URZ+0x78], R11 ;  /* 0x0000780b0000a5a7 */ /* 0x000ee400080410ff */
[----:B---3--:R-:W-:Y:S05]  /*9ba0*/  @!P2 BRA `(.L_x_157) ;  /* 0xfffffffc00f0a947 */ /* 0x008fea000383ffff */
[----:B------:R-:W-:Y:S05]  /*9bb0*/  BRA `(.L_x_76) ;  /* 0xffffffa800487947 */ /* 0x000fea000383ffff */
.L_x_80:
[----:B--2---:R-:W-:Y:S07]  /*9bc0*/  MOV R0, UR21 ;  /* 0x0000001500007c02 */ /* 0x004fee0008000f00 */
.L_x_158:
[----:B--2---:R2:W3:Y:S02]  /*9bd0*/  SYNCS.PHASECHK.TRANS64.TRYWAIT P0, [R0+URZ+0x50], R9 ;  /* 0x00005009000075a7 */ /* 0x0044e400080011ff */
[----:B---3--:R-:W-:Y:S05]  /*9be0*/  @!P0 NANOSLEEP.SYNCS 0x989680 ;  /* 0x009896800000895d */ /* 0x008fea0003900000 */
[----:B------:R-:W3:Y:S02]  /*9bf0*/  @!P0 SYNCS.PHASECHK.TRANS64 P0, [R0+URZ+0x50], R9 ;  /* 0x00005009000085a7 */ /* 0x000ee400080010ff */
[----:B---3--:R-:W-:Y:S05]  /*9c00*/  @!P0 BRA `(.L_x_158) ;  /* 0xfffffffc00f08947 */ /* 0x008fea000383ffff */
[----:B------:R-:W-:Y:S05]  /*9c10*/  BRA `(.L_x_159) ;  /* 0xffffffa800a47947 */ /* 0x000fea000383ffff */
.L_x_81:
[----:B------:R-:W-:Y:S07]  /*9c20*/  MOV R0, UR21 ;  /* 0x0000001500007c02 */ /* 0x000fee0008000f00 */
.L_x_160:
[----:B--2---:R2:W3:Y:S02]  /*9c30*/  SYNCS.PHASECHK.TRANS64.TRYWAIT P0, [R0+URZ+0x58], R9 ;  /* 0x00005809000075a7 */ /* 0x0044e400080011ff */
[----:B---3--:R-:W-:Y:S05]  /*9c40*/  @!P0 NANOSLEEP.SYNCS 0x989680 ;  /* 0x009896800000895d */ /* 0x008fea0003900000 */
[----:B------:R-:W3:Y:S02]  /*9c50*/  @!P0 SYNCS.PHASECHK.TRANS64 P0, [R0+URZ+0x58], R9 ;  /* 0x00005809000085a7 */ /* 0x000ee400080010ff */
[----:B---3--:R-:W-:Y:S05]  /*9c60*/  @!P0 BRA `(.L_x_160) ;  /* 0xfffffffc00f08947 */ /* 0x008fea000383ffff */
[----:B------:R-:W-:Y:S05]  /*9c70*/  BRA `(.L_x_161) ;  /* 0xffffffa800dc7947 */ /* 0x000fea000383ffff */
.L_x_82:
[----:B------:R-:W-:Y:S07]  /*9c80*/  MOV R0, UR21 ;  /* 0x0000001500007c02 */ /* 0x000fee0008000f00 */
.L_x_162:
[----:B--2---:R2:W3:Y:S02]  /*9c90*/  SYNCS.PHASECHK.TRANS64.TRYWAIT P0, [R0+URZ+0x60], R9 ;  /* 0x00006009000075a7 */ /* 0x0044e400080011ff */
[----:B---3--:R-:W-:Y:S05]  /*9ca0*/  @!P0 NANOSLEEP.SYNCS 0x989680 ;  /* 0x009896800000895d */ /* 0x008fea0003900000 */
[----:B------:R-:W3:Y:S02]  /*9cb0*/  @!P0 SYNCS.PHASECHK.TRANS64 P0, [R0+URZ+0x60], R9 ;  /* 0x00006009000085a7 */ /* 0x000ee400080010ff */
[----:B---3--:R-:W-:Y:S05]  /*9cc0*/  @!P0 BRA `(.L_x_162) ;  /* 0xfffffffc00f08947 */ /* 0x008fea000383ffff */
[----:B------:R-:W-:Y:S05]  /*9cd0*/  BRA `(.L_x_163) ;  /* 0xffffffac00207947 */ /* 0x000fea000383ffff */
.L_x_83:
[----:B------:R-:W-:Y:S07]  /*9ce0*/  MOV R0, UR21 ;  /* 0x0000001500007c02 */ /* 0x000fee0008000f00 */
.L_x_164:
[----:B--2---:R2:W3:Y:S02]  /*9cf0*/  SYNCS.PHASECHK.TRANS64.TRYWAIT P0, [R0+URZ+0x68], R9 ;  /* 0x00006809000075a7 */ /* 0x0044e400080011ff */
[----:B---3--:R-:W-:Y:S05]  /*9d00*/  @!P0 NANOSLEEP.SYNCS 0x989680 ;  /* 0x009896800000895d */ /* 0x008fea0003900000 */
[----:B------:R-:W3:Y:S02]  /*9d10*/  @!P0 SYNCS.PHASECHK.TRANS64 P0, [R0+URZ+0x68], R9 ;  /* 0x00006809000085a7 */ /* 0x000ee400080010ff */
[----:B---3--:R-:W-:Y:S05]  /*9d20*/  @!P0 BRA `(.L_x_164) ;  /* 0xfffffffc00f08947 */ /* 0x008fea000383ffff */
[----:B------:R-:W-:Y:S05]  /*9d30*/  BRA `(.L_x_165) ;  /* 0xffffffac00607947 */ /* 0x000fea000383ffff */
.L_x_85:
[----:B------:R-:W-:-:S07]  /*9d40*/  MOV R0, UR21 ;  /* 0x0000001500007c02 */ /* 0x000fce0008000f00 */
.L_x_166:
[----:B---3--:R3:W4:Y:S02]  /*9d50*/  SYNCS.PHASECHK.TRANS64.TRYWAIT P0, [R0+URZ+0x50], R3 ;  /* 0x00005003000075a7 */ /* 0x00872400080011ff */
[----:B----4-:R-:W-:Y:S05]  /*9d60*/  @!P0 NANOSLEEP.SYNCS 0x989680 ;  /* 0x009896800000895d */ /* 0x010fea0003900000 */
[----:B------:R-:W4:Y:S02]  /*9d70*/  @!P0 SYNCS.PHASECHK.TRANS64 P0, [R0+URZ+0x50], R3 ;  /* 0x00005003000085a7 */ /* 0x000f2400080010ff */
[----:B----4-:R-:W-:Y:S05]  /*9d80*/  @!P0 BRA `(.L_x_166) ;  /* 0xfffffffc00f08947 */ /* 0x010fea000383ffff */
[----:B------:R-:W-:Y:S05]  /*9d90*/  BRA `(.L_x_167) ;  /* 0xffffffac00d47947 */ /* 0x000fea000383ffff */
.L_x_86:
[----:B---3--:R-:W-:-:S07]  /*9da0*/  MOV R0, UR21 ;  /* 0x0000001500007c02 */ /* 0x008fce0008000f00 */
.L_x_168:
[----:B---3--:R3:W4:Y:S02]  /*9db0*/  SYNCS.PHASECHK.TRANS64.TRYWAIT P0, [R0+URZ+0x58], R3 ;  /* 0x00005803000075a7 */ /* 0x00872400080011ff */
[----:B----4-:R-:W-:Y:S05]  /*9dc0*/  @!P0 NANOSLEEP.SYNCS 0x989680 ;  /* 0x009896800000895d */ /* 0x010fea0003900000 */
[----:B------:R-:W4:Y:S02]  /*9dd0*/  @!P0 SYNCS.PHASECHK.TRANS64 P0, [R0+URZ+0x58], R3 ;  /* 0x00005803000085a7 */ /* 0x000f2400080010ff */
[----:B----4-:R-:W-:Y:S05]  /*9de0*/  @!P0 BRA `(.L_x_168) ;  /* 0xfffffffc00f08947 */ /* 0x010fea000383ffff */
[----:B------:R-:W-:Y:S05]  /*9df0*/  BRA `(.L_x_169) ;  /* 0xffffffac00c47947 */ /* 0x000fea000383ffff */
.L_x_87:
[----:B---3--:R-:W-:-:S07]  /*9e00*/  MOV R0, UR21 ;  /* 0x0000001500007c02 */ /* 0x008fce0008000f00 */
.L_x_170:
[----:B---3--:R3:W4:Y:S02]  /*9e10*/  SYNCS.PHASECHK.TRANS64.TRYWAIT P0, [R0+URZ+0x60], R3 ;  /* 0x00006003000075a7 */ /* 0x00872400080011ff */
[----:B----4-:R-:W-:Y:S05]  /*9e20*/  @!P0 NANOSLEEP.SYNCS 0x989680 ;  /* 0x009896800000895d */ /* 0x010fea0003900000 */
[----:B------:R-:W4:Y:S02]  /*9e30*/  @!P0 SYNCS.PHASECHK.TRANS64 P0, [R0+URZ+0x60], R3 ;  /* 0x00006003000085a7 */ /* 0x000f2400080010ff */
[----:B----4-:R-:W-:Y:S05]  /*9e40*/  @!P0 BRA `(.L_x_170) ;  /* 0xfffffffc00f08947 */ /* 0x010fea000383ffff */
[----:B------:R-:W-:Y:S05]  /*9e50*/  BRA `(.L_x_171) ;  /* 0xffffffac00b47947 */ /* 0x000fea000383ffff */
.L_x_89:
[----:B-1----:R1:W2:Y:S02]  /*9e60*/  SYNCS.PHASECHK.TRANS64.TRYWAIT P0, [R3+URZ+0x80], R0 ;  /* 0x00008000030075a7 */ /* 0x0022a400080011ff */
[----:B--2---:R-:W-:Y:S05]  /*9e70*/  @!P0 NANOSLEEP.SYNCS 0x989680 ;  /* 0x009896800000895d */ /* 0x004fea0003900000 */
[----:B------:R-:W2:Y:S02]  /*9e80*/  @!P0 SYNCS.PHASECHK.TRANS64 P0, [R3+URZ+0x80], R0 ;  /* 0x00008000030085a7 */ /* 0x000ea400080010ff */
[----:B--2---:R-:W-:Y:S05]  /*9e90*/  @!P0 BRA `(.L_x_89) ;  /* 0xfffffffc00f08947 */ /* 0x004fea000383ffff */
[----:B------:R-:W-:Y:S05]  /*9ea0*/  BRA `(.L_x_172) ;  /* 0xffffffb000847947 */ /* 0x000fea000383ffff */
.L_x_100:
[----:B--2---:R2:W1:Y:S02]  /*9eb0*/  SYNCS.PHASECHK.TRANS64.TRYWAIT P1, [R2+URZ+0x30], R3 ;  /* 0x00003003020075a7 */ /* 0x00446400080211ff */
[----:B-1----:R-:W-:Y:S05]  /*9ec0*/  @!P1 NANOSLEEP.SYNCS 0x989680 ;  /* 0x009896800000995d */ /* 0x002fea0003900000 */
[----:B------:R-:W1:Y:S02]  /*9ed0*/  @!P1 SYNCS.PHASECHK.TRANS64 P1, [R2+URZ+0x30], R3 ;  /* 0x00003003020095a7 */ /* 0x000e6400080210ff */
[----:B-1----:R-:W-:Y:S05]  /*9ee0*/  @!P1 BRA `(.L_x_100) ;  /* 0xfffffffc00f09947 */ /* 0x002fea000383ffff */
[----:B------:R-:W-:Y:S05]  /*9ef0*/  BRA `(.L_x_99) ;  /* 0xffffffbc00fc7947 */ /* 0x000fea000383ffff */
.L_x_102:
[----:B--2---:R2:W4:Y:S02]  /*9f00*/  SYNCS.PHASECHK.TRANS64.TRYWAIT P0, [R71+URZ+0xa0], R4 ;  /* 0x0000a004470075a7 */ /* 0x00452400080011ff */
[----:B----4-:R-:W-:Y:S05]  /*9f10*/  @!P0 NANOSLEEP.SYNCS 0x989680 ;  /* 0x009896800000895d */ /* 0x010fea0003900000 */
[----:B------:R-:W4:Y:S02]  /*9f20*/  @!P0 SYNCS.PHASECHK.TRANS64 P0, [R71+URZ+0xa0], R4 ;  /* 0x0000a004470085a7 */ /* 0x000f2400080010ff */
[----:B----4-:R-:W-:Y:S05]  /*9f30*/  @!P0 BRA `(.L_x_102) ;  /* 0xfffffffc00f08947 */ /* 0x010fea000383ffff */
[----:B------:R-:W-:Y:S05]  /*9f40*/  BRA `(.L_x_101) ;  /* 0xffffffc0004c7947 */ /* 0x000fea000383ffff */
.L_x_110:
[----:B---3--:R3:W4:Y:S02]  /*9f50*/  SYNCS.PHASECHK.TRANS64.TRYWAIT P0, [R112+URZ+0x30], R3 ;  /* 0x00003003700075a7 */ /* 0x00872400080011ff */
[----:B----4-:R-:W-:Y:S05]  /*9f60*/  @!P0 NANOSLEEP.SYNCS 0x989680 ;  /* 0x009896800000895d */ /* 0x010fea0003900000 */
[----:B------:R-:W4:Y:S02]  /*9f70*/  @!P0 SYNCS.PHASECHK.TRANS64 P0, [R112+URZ+0x30], R3 ;  /* 0x00003003700085a7 */ /* 0x000f2400080010ff */
[----:B----4-:R-:W-:Y:S05]  /*9f80*/  @!P0 BRA `(.L_x_110) ;  /* 0xfffffffc00f08947 */ /* 0x010fea000383ffff */
[----:B------:R-:W-:Y:S05]  /*9f90*/  BRA `(.L_x_109) ;  /* 0xffffffcc00407947 */ /* 0x000fea000383ffff */
.L_x_118:
[----:B---3--:R3:W4:Y:S02]  /*9fa0*/  SYNCS.PHASECHK.TRANS64.TRYWAIT P0, [R112+URZ+0x30], R5 ;  /* 0x00003005700075a7 */ /* 0x00872400080011ff */
[----:B----4-:R-:W-:Y:S05]  /*9fb0*/  @!P0 NANOSLEEP.SYNCS 0x989680 ;  /* 0x009896800000895d */ /* 0x010fea0003900000 */
[----:B------:R-:W4:Y:S02]  /*9fc0*/  @!P0 SYNCS.PHASECHK.TRANS64 P0, [R112+URZ+0x30], R5 ;  /* 0x00003005700085a7 */ /* 0x000f2400080010ff */
[----:B----4-:R-:W-:Y:S05]  /*9fd0*/  @!P0 BRA `(.L_x_118) ;  /* 0xfffffffc00f08947 */ /* 0x010fea000383ffff */
[----:B------:R-:W-:Y:S05]  /*9fe0*/  BRA `(.L_x_117) ;  /* 0xffffffd800807947 */ /* 0x000fea000383ffff */
.L_x_126:
[----:B---3--:R3:W4:Y:S02]  /*9ff0*/  SYNCS.PHASECHK.TRANS64.TRYWAIT P0, [R102+URZ+0x30], R3 ;  /* 0x00003003660075a7 */ /* 0x00872400080011ff */
[----:B----4-:R-:W-:Y:S05]  /*a000*/  @!P0 NANOSLEEP.SYNCS 0x989680 ;  /* 0x009896800000895d */ /* 0x010fea0003900000 */
[----:B------:R-:W4:Y:S02]  /*a010*/  @!P0 SYNCS.PHASECHK.TRANS64 P0, [R102+URZ+0x30], R3 ;  /* 0x00003003660085a7 */ /* 0x000f2400080010ff */
[----:B----4-:R-:W-:Y:S05]  /*a020*/  @!P0 BRA `(.L_x_126) ;  /* 0xfffffffc00f08947 */ /* 0x010fea000383ffff */
[----:B------:R-:W-:Y:S05]  /*a030*/  BRA `(.L_x_125) ;  /* 0xffffffe400cc7947 */ /* 0x000fea000383ffff */
        .weak           $__internal_0_$__cuda_sm10x_tcgen05_guardrail_trap_col_being_dealloced_not_returned_by_alloc
        .type           $__internal_0_$__cuda_sm10x_tcgen05_guardrail_trap_col_being_dealloced_not_returned_by_alloc,@function
        .size           $__internal_0_$__cuda_sm10x_tcgen05_guardrail_trap_col_being_dealloced_not_returned_by_alloc,($__internal_1_$__cuda_sm10x_tcgen05_guardrail_trap_phase_invalid_during_alloc - $__internal_0_$__cuda_sm10x_tcgen05_guardrail_trap_col_being_dealloced_not_returned_by_alloc)
$__internal_0_$__cuda_sm10x_tcgen05_guardrail_trap_col_being_dealloced_not_returned_by_alloc:
[----:B------:R-:W-:Y:S05]  /*a040*/  BPT.TRAP 0x1 ;  /* 0x000000040000795c */ /* 0x000fea0000300000 */
[----:B------:R-:W-:-:S04]  /*a050*/  HFMA2 R3, -RZ, RZ, 0, 0 ;  /* 0x00000000ff037431 */ /* 0x000fc800000001ff */
[----:B------:R-:W-:Y:S05]  /*a060*/  RET.REL.NODEC R2 `(_ZN7cutlass13device_kernelINS_4gemm6kernel13GemmUniversalIN4cute5tupleIJiiiiEEENS1_10collective13CollectiveMmaINS1_35MainloopSm100TmaUmmaWarpSpecializedILi3ELi2ELi4ENS5_IJNS4_1CILi1EEENSA_ILi2EEESB_EEEEENS5_IJNSA_ILi64EEENSA_ILi256EEENSA_ILi32EEEEEENS_12float_e5m2_tENS5_IJlSB_lEEESJ_SK_NS4_8TiledMMAINS4_8MMA_AtomIJNS4_10MMA_TraitsINS4_19SM100_MMA_F8F6F4_SSEJSJ_SJ_fSF_SG_NS4_17integral_constantINS4_4UMMA5MajorELSR_0EEESS_NSP_INSQ_7ScaleInELST_0EEESU_EEEEEENS4_6LayoutINS5_IJSB_SB_SB_EEENS5_IJNSA_ILi0EEESZ_SZ_EEEEENS5_IJNS4_10UnderscoreES12_S12_EEEEENS4_23SM90_TMA_LOAD_MULTICASTENS4_14ComposedLayoutINS4_7SwizzleILi1ELi4ELi3EEENS4_18smem_ptr_flag_bitsILi8EEENSX_INS5_IJNSA_ILi8EEESH_EEENS5_IJSH_SB_EEEEEEEvNS4_8identityENS4_13SM90_TMA_LOADES1F_vS1G_EENS_8epilogue10collective18CollectiveEpilogueINS1J_23Sm100TmaWarpSpecializedILi4ELi2ELi32ELb0ELb0EEEJSI_NS5_IJNSX_ISF_SB_EES1O_EEESJ_SK_SJ_SK_NS1J_6fusion15FusionCallbacksIS1N_NS1Q_17LinearCombinationISJ_fSJ_fLNS_15FloatRoundStyleE2EEESI_S1P_JEEENS4_5SM1004TMEM4LOAD26SM100_TMEM_LOAD_16dp32b32xES1H_NS16_INS17_ILi2ELi4ELi3EEES1A_NSX_INS5_IJS1B_SF_EEENS5_IJSF_SB_EEEEEEENS4_39AutoVectorizingCopyWithAssumedAlignmentILi128EEENS4_14SM90_TMA_STOREES24_S26_S26_EEEvvEEEEvNT_6ParamsE) ;  /* 0xffffff5c02e47950 */ /* 0x000fea0003c3ffff */
        .weak           $__internal_1_$__cuda_sm10x_tcgen05_guardrail_trap_phase_invalid_during_alloc
        .type           $__internal_1_$__cuda_sm10x_tcgen05_guardrail_trap_phase_invalid_during_alloc,@function
        .size           $__internal_1_$__cuda_sm10x_tcgen05_guardrail_trap_phase_invalid_during_alloc,($__internal_2_$__cuda_sm10x_tcgen05_guardrail_trap_unallocated_columns_being_dealloced - $__internal_1_$__cuda_sm10x_tcgen05_guardrail_trap_phase_invalid_during_alloc)
$__internal_1_$__cuda_sm10x_tcgen05_guardrail_trap_phase_invalid_during_alloc:
[----:B------:R-:W-:Y:S05]  /*a070*/  BPT.TRAP 0x1 ;  /* 0x000000040000795c */ /* 0x000fea0000300000 */
[----:B------:R-:W-:-:S04]  /*a080*/  MOV R5, 0x0 ;  /* 0x0000000000057802 */ /* 0x000fc80000000f00 */
[----:B------:R-:W-:Y:S05]  /*a090*/  RET.REL.NODEC R4 `(_ZN7cutlass13device_kernelINS_4gemm6kernel13GemmUniversalIN4cute5tupleIJiiiiEEENS1_10collective13CollectiveMmaINS1_35MainloopSm100TmaUmmaWarpSpecializedILi3ELi2ELi4ENS5_IJNS4_1CILi1EEENSA_ILi2EEESB_EEEEENS5_IJNSA_ILi64EEENSA_ILi256EEENSA_ILi32EEEEEENS_12float_e5m2_tENS5_IJlSB_lEEESJ_SK_NS4_8TiledMMAINS4_8MMA_AtomIJNS4_10MMA_TraitsINS4_19SM100_MMA_F8F6F4_SSEJSJ_SJ_fSF_SG_NS4_17integral_constantINS4_4UMMA5MajorELSR_0EEESS_NSP_INSQ_7ScaleInELST_0EEESU_EEEEEENS4_6LayoutINS5_IJSB_SB_SB_EEENS5_IJNSA_ILi0EEESZ_SZ_EEEEENS5_IJNS4_10UnderscoreES12_S12_EEEEENS4_23SM90_TMA_LOAD_MULTICASTENS4_14ComposedLayoutINS4_7SwizzleILi1ELi4ELi3EEENS4_18smem_ptr_flag_bitsILi8EEENSX_INS5_IJNSA_ILi8EEESH_EEENS5_IJSH_SB_EEEEEEEvNS4_8identityENS4_13SM90_TMA_LOADES1F_vS1G_EENS_8epilogue10collective18CollectiveEpilogueINS1J_23Sm100TmaWarpSpecializedILi4ELi2ELi32ELb0ELb0EEEJSI_NS5_IJNSX_ISF_SB_EES1O_EEESJ_SK_SJ_SK_NS1J_6fusion15FusionCallbacksIS1N_NS1Q_17LinearCombinationISJ_fSJ_fLNS_15FloatRoundStyleE2EEESI_S1P_JEEENS4_5SM1004TMEM4LOAD26SM100_TMEM_LOAD_16dp32b32xES1H_NS16_INS17_ILi2ELi4ELi3EEES1A_NSX_INS5_IJS1B_SF_EEENS5_IJSF_SB_EEEEEEENS4_39AutoVectorizingCopyWithAssumedAlignmentILi128EEENS4_14SM90_TMA_STOREES24_S26_S26_EEEvvEEEEvNT_6ParamsE) ;  /* 0xffffff5c04d87950 */ /* 0x000fea0003c3ffff */
        .weak           $__internal_2_$__cuda_sm10x_tcgen05_guardrail_trap_unallocated_columns_being_dealloced
        .type           $__internal_2_$__cuda_sm10x_tcgen05_guardrail_trap_unallocated_columns_being_dealloced,@function
        .size           $__internal_2_$__cuda_sm10x_tcgen05_guardrail_trap_unallocated_columns_being_dealloced,(.L_x_174 - $__internal_2_$__cuda_sm10x_tcgen05_guardrail_trap_unallocated_columns_being_dealloced)
$__internal_2_$__cuda_sm10x_tcgen05_guardrail_trap_unallocated_columns_being_dealloced:
[----:B------:R-:W-:Y:S05]  /*a0a0*/  BPT.TRAP 0x1 ;  /* 0x000000040000795c */ /* 0x000fea0000300000 */
[----:B------:R-:W-:-:S04]  /*a0b0*/  HFMA2 R3, -RZ, RZ, 0, 0 ;  /* 0x00000000ff037431 */ /* 0x000fc800000001ff */
[----:B------:R-:W-:Y:S05]  /*a0c0*/  RET.REL.NODEC R2 `(_ZN7cutlass13device_kernelINS_4gemm6kernel13GemmUniversalIN4cute5tupleIJiiiiEEENS1_10collective13CollectiveMmaINS1_35MainloopSm100TmaUmmaWarpSpecializedILi3ELi2ELi4ENS5_IJNS4_1CILi1EEENSA_ILi2EEESB_EEEEENS5_IJNSA_ILi64EEENSA_ILi256EEENSA_ILi32EEEEEENS_12float_e5m2_tENS5_IJlSB_lEEESJ_SK_NS4_8TiledMMAINS4_8MMA_AtomIJNS4_10MMA_TraitsINS4_19SM100_MMA_F8F6F4_SSEJSJ_SJ_fSF_SG_NS4_17integral_constantINS4_4UMMA5MajorELSR_0EEESS_NSP_INSQ_7ScaleInELST_0EEESU_EEEEEENS4_6LayoutINS5_IJSB_SB_SB_EEENS5_IJNSA_ILi0EEESZ_SZ_EEEEENS5_IJNS4_10UnderscoreES12_S12_EEEEENS4_23SM90_TMA_LOAD_MULTICASTENS4_14ComposedLayoutINS4_7SwizzleILi1ELi4ELi3EEENS4_18smem_ptr_flag_bitsILi8EEENSX_INS5_IJNSA_ILi8EEESH_EEENS5_IJSH_SB_EEEEEEEvNS4_8identityENS4_13SM90_TMA_LOADES1F_vS1G_EENS_8epilogue10collective18CollectiveEpilogueINS1J_23Sm100TmaWarpSpecializedILi4ELi2ELi32ELb0ELb0EEEJSI_NS5_IJNSX_ISF_SB_EES1O_EEESJ_SK_SJ_SK_NS1J_6fusion15FusionCallbacksIS1N_NS1Q_17LinearCombinationISJ_fSJ_fLNS_15FloatRoundStyleE2EEESI_S1P_JEEENS4_5SM1004TMEM4LOAD26SM100_TMEM_LOAD_16dp32b32xES1H_NS16_INS17_ILi2ELi4ELi3EEES1A_NSX_INS5_IJS1B_SF_EEENS5_IJSF_SB_EEEEEEENS4_39AutoVectorizingCopyWithAssumedAlignmentILi128EEENS4_14SM90_TMA_STOREES24_S26_S26_EEEvvEEEEvNT_6ParamsE) ;  /* 0xffffff5c02cc7950 */ /* 0x000fea0003c3ffff */
.L_x_173:
[----:B------:R-:W-:-:S00]  /*a0d0*/  BRA `(.L_x_173) ;  /* 0xfffffffc00fc7947 */ /* 0x000fc0000383ffff */
[----:B------:R-:W-:-:S00]  /*a0e0*/  NOP ;  /* 0x0000000000007918 */ /* 0x000fc00000000000 */
        /* <DEDUP_REMOVED lines=9> */
.L_x_174:


//--------------------- .nv.global.init           --------------------------
	.section	.nv.global.init,"aw",@progbits
.nv.global.init:
	.type		$str$27,@object
	.size		$str$27,($str$28 - $str$27)
$str$27:
        /*0000*/ 	.byte	0x28, 0x61, 0x64, 0x64, 0x72, 0x65, 0x73, 0x73, 0x20, 0x26, 0x20, 0x6d, 0x61, 0x73, 0x6b, 0x29
        /*0010*/ 	.byte	0x20, 0x3d, 0x3d, 0x20, 0x30, 0x00
	.type		$str$28,@object
	.size		$str$28,($str$26 - $str$28)
$str$28:
        /*0016*/ 	.byte	0x2f, 0x74, 0x6d, 0x70, 0x2f, 0x63, 0x75, 0x74, 0x6c, 0x61, 0x73, 0x73, 0x5f, 0x73, 0x77, 0x65
        /*0026*/ 	.byte	0x65, 0x70, 0x5f, 0x73, 0x72, 0x63, 0x2f, 0x69, 0x6e, 0x63, 0x6c, 0x75, 0x64, 0x65, 0x2f, 0x63
        /*0036*/ 	.byte	0x75, 0x74, 0x65, 0x2f, 0x70, 0x6f, 0x69, 0x6e, 0x74, 0x65, 0x72, 0x5f, 0x66, 0x6c, 0x61, 0x67
        /*0046*/ 	.byte	0x67, 0x65, 0x64, 0x2e, 0x68, 0x70, 0x70, 0x00
	.type		$str$26,@object
	.size		$str$26,($str$25 - $str$26)
$str$26:
        /*004e*/ 	.byte	0x2f, 0x74, 0x6d, 0x70, 0x2f, 0x63, 0x75, 0x74, 0x6c, 0x61, 0x73, 0x73, 0x5f, 0x73, 0x77, 0x65
        /*005e*/ 	.byte	0x65, 0x70, 0x5f, 0x73, 0x72, 0x63, 0x2f, 0x69, 0x6e, 0x63, 0x6c, 0x75, 0x64, 0x65, 0x2f, 0x63
        /*006e*/ 	.byte	0x75, 0x74, 0x65, 0x2f, 0x61, 0x74, 0x6f, 0x6d, 0x2f, 0x63, 0x6f, 0x70, 0x79, 0x5f, 0x74, 0x72
        /*007e*/ 	.byte	0x61, 0x69, 0x74, 0x73, 0x5f, 0x73, 0x6d, 0x31, 0x30, 0x30, 0x2e, 0x68, 0x70, 0x70, 0x00
	.type		$str$25,@object
	.size		$str$25,(__unnamed_1 - $str$25)
$str$25:
        /*008d*/ 	.byte	0x28, 0x28, 0x75, 0x69, 0x6e, 0x74, 0x33, 0x32, 0x5f, 0x74, 0x28, 0x74, 0x68, 0x72, 0x65, 0x61
        /*009d*/ 	.byte	0x64, 0x49, 0x64, 0x78, 0x2e, 0x78, 0x29, 0x20, 0x2f, 0x20, 0x33, 0x32, 0x29, 0x20, 0x25, 0x20
        /*00ad*/ 	.byte	0x34, 0x29, 0x20, 0x3d, 0x3d, 0x20, 0x28, 0x28, 0x28, 0x74, 0x6d, 0x65, 0x6d, 0x5f, 0x61, 0x64
        /*00bd*/ 	.byte	0x64, 0x72, 0x20, 0x3e, 0x3e, 0x20, 0x31, 0x36, 0x29, 0x20, 0x2f, 0x20, 0x33, 0x32, 0x29, 0x20
        /*00cd*/ 	.byte	0x25, 0x20, 0x34, 0x29, 0x00
	.type		__unnamed_1,@object
	.size		__unnamed_1,(__unnamed_2 - __unnamed_1)
__unnamed_1:
        /*00d2*/ 	.byte	0x61, 0x75, 0x74, 0x6f, 0x20, 0x63, 0x75, 0x74, 0x65, 0x3a, 0x3a, 0x61, 0x73, 0x5f, 0x70, 0x6f
        /* <DEDUP_REMOVED lines=24> */
        /*0262*/ 	.byte	0x3c, 0x34, 0x30, 0x39, 0x36, 0x3e, 0x3e, 0x3e, 0x3e, 0x5d, 0x00
	.type		__unnamed_2,@object
	.size		__unnamed_2,(__unnamed_3 - __unnamed_2)
__unnamed_2:
        /* <DEDUP_REMOVED lines=26> */
	.type		__unnamed_3,@object
	.size		__unnamed_3,(.L_3 - __unnamed_3)
__unnamed_3:
        /* <DEDUP_REMOVED lines=40> */
        /*0688*/ 	.byte	0x74, 0x65, 0x3a, 0x3a, 0x43, 0x3c, 0x30, 0x3e, 0x3e, 0x3e, 0x3e, 0x5d, 0x00
.L_3:


//--------------------- .nv.shared._ZN7cutlass13device_kernelINS_4gemm6kernel13GemmUniversalIN4cute5tupleIJiiiiEEENS1_10collective13CollectiveMmaINS1_35MainloopSm100TmaUmmaWarpSpecializedILi3ELi2ELi4ENS5_IJNS4_1CILi1EEENSA_ILi2EEESB_EEEEENS5_IJNSA_ILi64EEENSA_ILi256EEENSA_ILi32EEEEEENS_12float_e5m2_tENS5_IJlSB_lEEESJ_SK_NS4_8TiledMMAINS4_8MMA_AtomIJNS4_10MMA_TraitsINS4_19SM100_MMA_F8F6F4_SSEJSJ_SJ_fSF_SG_NS4_17integral_constantINS4_4UMMA5MajorELSR_0EEESS_NSP_INSQ_7ScaleInELST_0EEESU_EEEEEENS4_6LayoutINS5_IJSB_SB_SB_EEENS5_IJNSA_ILi0EEESZ_SZ_EEEEENS5_IJNS4_10UnderscoreES12_S12_EEEEENS4_23SM90_TMA_LOAD_MULTICASTENS4_14ComposedLayoutINS4_7SwizzleILi1ELi4ELi3EEENS4_18smem_ptr_flag_bitsILi8EEENSX_INS5_IJNSA_ILi8EEESH_EEENS5_IJSH_SB_EEEEEEEvNS4_8identityENS4_13SM90_TMA_LOADES1F_vS1G_EENS_8epilogue10collective18CollectiveEpilogueINS1J_23Sm100TmaWarpSpecializedILi4ELi2ELi32ELb0ELb0EEEJSI_NS5_IJNSX_ISF_SB_EES1O_EEESJ_SK_SJ_SK_NS1J_6fusion15FusionCallbacksIS1N_NS1Q_17LinearCombinationISJ_fSJ_fLNS_15FloatRoundStyleE2EEESI_S1P_JEEENS4_5SM1004TMEM4LOAD26SM100_TMEM_LOAD_16dp32b32xES1H_NS16_INS17_ILi2ELi4ELi3EEES1A_NSX_INS5_IJS1B_SF_EEENS5_IJSF_SB_EEEEEEENS4_39AutoVectorizingCopyWithAssumedAlignmentILi128EEENS4_14SM90_TMA_STOREES24_S26_S26_EEEvvEEEEvNT_6ParamsE --------------------------
	.section	.nv.shared._ZN7cutlass13device_kernelINS_4gemm6kernel13GemmUniversalIN4cute5tupleIJiiiiEEENS1_10collective13CollectiveMmaINS1_35MainloopSm100TmaUmmaWarpSpecializedILi3ELi2ELi4ENS5_IJNS4_1CILi1EEENSA_ILi2EEESB_EEEEENS5_IJNSA_ILi64EEENSA_ILi256EEENSA_ILi32EEEEEENS_12float_e5m2_tENS5_IJlSB_lEEESJ_SK_NS4_8TiledMMAINS4_8MMA_AtomIJNS4_10MMA_TraitsINS4_19SM100_MMA_F8F6F4_SSEJSJ_SJ_fSF_SG_NS4_17integral_constantINS4_4UMMA5MajorELSR_0EEESS_NSP_INSQ_7ScaleInELST_0EEESU_EEEEEENS4_6LayoutINS5_IJSB_SB_SB_EEENS5_IJNSA_ILi0EEESZ_SZ_EEEEENS5_IJNS4_10UnderscoreES12_S12_EEEEENS4_23SM90_TMA_LOAD_MULTICASTENS4_14ComposedLayoutINS4_7SwizzleILi1ELi4ELi3EEENS4_18smem_ptr_flag_bitsILi8EEENSX_INS5_IJNSA_ILi8EEESH_EEENS5_IJSH_SB_EEEEEEEvNS4_8identityENS4_13SM90_TMA_LOADES1F_vS1G_EENS_8epilogue10collective18CollectiveEpilogueINS1J_23Sm100TmaWarpSpecializedILi4ELi2ELi32ELb0ELb0EEEJSI_NS5_IJNSX_ISF_SB_EES1O_EEESJ_SK_SJ_SK_NS1J_6fusion15FusionCallbacksIS1N_NS1Q_17LinearCombinationISJ_fSJ_fLNS_15FloatRoundStyleE2EEESI_S1P_JEEENS4_5SM1004TMEM4LOAD26SM100_TMEM_LOAD_16dp32b32xES1H_NS16_INS17_ILi2ELi4ELi3EEES1A_NSX_INS5_IJS1B_SF_EEENS5_IJSF_SB_EEEEEEENS4_39AutoVectorizingCopyWithAssumedAlignmentILi128EEENS4_14SM90_TMA_STOREES24_S26_S26_EEEvvEEEEvNT_6ParamsE,"aw",@nobits
	.sectionflags	@""
	.align	16
	.zero		1024


//--------------------- .nv.shared.reserved.0     --------------------------
	.section	.nv.shared.reserved.0,"aw",@nobits
	.weak		__nv_reservedSMEM_offset_0_alias
	.size		__nv_reservedSMEM_offset_0_alias, 0, 64
	.other		__nv_reservedSMEM_offset_0_alias,@"STO_CUDA_RESERVED_SHARED STV_DEFAULT"
__nv_reservedSMEM_offset_0_alias:
	.zero		0
.nv.shared.reserved.0:
	.zero		64
	.weak		__nv_reservedSMEM_tcgen05_partition
	.type		__nv_reservedSMEM_tcgen05_partition,@object
	.size		__nv_reservedSMEM_tcgen05_partition,(.L_0 - __nv_reservedSMEM_tcgen05_partition)
__nv_reservedSMEM_tcgen05_partition:
	.zero		32
.L_0:


//--------------------- .nv.global                --------------------------
	.section	.nv.global,"aw",@nobits
.nv.global:
	.type		_ZN39_INTERNAL_ebd8f8cc_4_k_cu_ff6c106b_79914cute1_E,@object
	.size		_ZN39_INTERNAL_ebd8f8cc_4_k_cu_ff6c106b_79914cute1_E,(_ZN39_INTERNAL_ebd8f8cc_4_k_cu_ff6c106b_79914cuda3std3__45__cpo6cbeginE - _ZN39_INTERNAL_ebd8f8cc_4_k_cu_ff6c106b_79914cute1_E)
_ZN39_INTERNAL_ebd8f8cc_4_k_cu_ff6c106b_79914cute1_E:
	.zero		1
	.type		_ZN39_INTERNAL_ebd8f8cc_4_k_cu_ff6c106b_79914cuda3std3__45__cpo6cbeginE,@object
	.size		_ZN39_INTERNAL_ebd8f8cc_4_k_cu_ff6c106b_79914cuda3std3__45__cpo6cbeginE,(_ZN39_INTERNAL_ebd8f8cc_4_k_cu_ff6c106b_79914cuda3std3__48in_placeE - _ZN39_INTERNAL_ebd8f8cc_4_k_cu_ff6c106b_79914cuda3std3__45__cpo6cbeginE)
_ZN39_INTERNAL_ebd8f8cc_4_k_cu_ff6c106b_79914cuda3std3__45__cpo6cbeginE:
	.zero		1
	.type		_ZN39_INTERNAL_ebd8f8cc_4_k_cu_ff6c106b_79914cuda3std3__48in_placeE,@object
	.size		_ZN39_INTERNAL_ebd8f8cc_4_k_cu_ff6c106b_79914cuda3std3__48in_placeE,(_ZN39_INTERNAL_ebd8f8cc_4_k_cu_ff6c106b_79914cuda3std6ranges3__45__cpo9iter_moveE - _ZN39_INTERNAL_ebd8f8cc_4_k_cu_ff6c106b_79914cuda3std3__48in_placeE)
_ZN39_INTERNAL_ebd8f8cc_4_k_cu_ff6c106b_79914cuda3std3__48in_placeE:
	.zero		1
	.type		_ZN39_INTERNAL_ebd8f8cc_4_k_cu_ff6c106b_79914cuda3std6ranges3__45__cpo9iter_moveE,@object
	.size		_ZN39_INTERNAL_ebd8f8cc_4_k_cu_ff6c106b_79914cuda3std6ranges3__45__cpo9iter_moveE,(_ZN39_INTERNAL_ebd8f8cc_4_k_cu_ff6c106b_79914cuda3std3__45__cpo5beginE - _ZN39_INTERNAL_ebd8f8cc_4_k_cu_ff6c106b_79914cuda3std6ranges3__45__cpo9iter_moveE)
_ZN39_INTERNAL_ebd8f8cc_4_k_cu_ff6c106b_79914cuda3std6ranges3__45__cpo9iter_moveE:
	.zero		1
	.type		_ZN39_INTERNAL_ebd8f8cc_4_k_cu_ff6c106b_79914cuda3std3__45__cpo5beginE,@object
	.size		_ZN39_INTERNAL_ebd8f8cc_4_k_cu_ff6c106b_79914cuda3std3__45__cpo5beginE,(_ZN39_INTERNAL_ebd8f8cc_4_k_cu_ff6c106b_79914cuda3std3__441_GLOBAL__N__ebd8f8cc_4_k_cu_ff6c106b_79916ignoreE - _ZN39_INTERNAL_ebd8f8cc_4_k_cu_ff6c106b_79914cuda3std3__45__cpo5beginE)
_ZN39_INTERNAL_ebd8f8cc_4_k_cu_ff6c106b_79914cuda3std3__45__cpo5beginE:
	.zero		1
	.type		_ZN39_INTERNAL_ebd8f8cc_4_k_cu_ff6c106b_79914cuda3std3__441_GLOBAL__N__ebd8f8cc_4_k_cu_ff6c106b_79916ignoreE,@object
	.size		_ZN39_INTERNAL_ebd8f8cc_4_k_cu_ff6c106b_79914cuda3std3__441_GLOBAL__N__ebd8f8cc_4_k_cu_ff6c106b_79916ignoreE,(_ZN39_INTERNAL_ebd8f8cc_4_k_cu_ff6c106b_79914cute7productE - _ZN39_INTERNAL_ebd8f8cc_4_k_cu_ff6c106b_79914cuda3std3__441_GLOBAL__N__ebd8f8cc_4_k_cu_ff6c106b_79916ignoreE)
_ZN39_INTERNAL_ebd8f8cc_4_k_cu_ff6c106b_79914cuda3std3__441_GLOBAL__N__ebd8f8cc_4_k_cu_ff6c106b_79916ignoreE:
	.zero		1
	.type		_ZN39_INTERNAL_ebd8f8cc_4_k_cu_ff6c106b_79914cute7productE,@object
	.size		_ZN39_INTERNAL_ebd8f8cc_4_k_cu_ff6c106b_79914cute7productE,(_ZN39_INTERNAL_ebd8f8cc_4_k_cu_ff6c106b_79914cuda3std3__45__cpo3endE - _ZN39_INTERNAL_ebd8f8cc_4_k_cu_ff6c106b_79914cute7productE)
_ZN39_INTERNAL_ebd8f8cc_4_k_cu_ff6c106b_79914cute7productE:
	.zero		1
	.type		_ZN39_INTERNAL_ebd8f8cc_4_k_cu_ff6c106b_79914cuda3std3__45__cpo3endE,@object
	.size		_ZN39_INTERNAL_ebd8f8cc_4_k_cu_ff6c106b_79914cuda3std3__45__cpo3endE,(_ZN39_INTERNAL_ebd8f8cc_4_k_cu_ff6c106b_79914cuda3std3__419piecewise_constructE - _ZN39_INTERNAL_ebd8f8cc_4_k_cu_ff6c106b_79914cuda3std3__45__cpo3endE)
_ZN39_INTERNAL_ebd8f8cc_4_k_cu_ff6c106b_79914cuda3std3__45__cpo3endE:
	.zero		1
	.type		_ZN39_INTERNAL_ebd8f8cc_4_k_cu_ff6c106b_79914cuda3std3__419piecewise_constructE,@object
	.size		_ZN39_INTERNAL_ebd8f8cc_4_k_cu_ff6c106b_79914cuda3std3__419piecewise_constructE,(_ZN39_INTERNAL_ebd8f8cc_4_k_cu_ff6c106b_79914cuda3std3__45__cpo4cendE - _ZN39_INTERNAL_ebd8f8cc_4_k_cu_ff6c106b_79914cuda3std3__419piecewise_constructE)
_ZN39_INTERNAL_ebd8f8cc_4_k_cu_ff6c106b_79914cuda3std3__419piecewise_constructE:
	.zero		1
	.type		_ZN39_INTERNAL_ebd8f8cc_4_k_cu_ff6c106b_79914cuda3std3__45__cpo4cendE,@object
	.size		_ZN39_INTERNAL_ebd8f8cc_4_k_cu_ff6c106b_79914cuda3std3__45__cpo4cendE,(_ZN39_INTERNAL_ebd8f8cc_4_k_cu_ff6c106b_79914cuda3std6ranges3__45__cpo4swapE - _ZN39_INTERNAL_ebd8f8cc_4_k_cu_ff6c106b_79914cuda3std3__45__cpo4cendE)
_ZN39_INTERNAL_ebd8f8cc_4_k_cu_ff6c106b_79914cuda3std3__45__cpo4cendE:
	.zero		1
	.type		_ZN39_INTERNAL_ebd8f8cc_4_k_cu_ff6c106b_79914cuda3std6ranges3__45__cpo4swapE,@object
	.size		_ZN39_INTERNAL_ebd8f8cc_4_k_cu_ff6c106b_79914cuda3std6ranges3__45__cpo4swapE,(.L_11 - _ZN39_INTERNAL_ebd8f8cc_4_k_cu_ff6c106b_79914cuda3std6ranges3__45__cpo4swapE)
_ZN39_INTERNAL_ebd8f8cc_4_k_cu_ff6c106b_79914cuda3std6ranges3__45__cpo4swapE:
	.zero		1
.L_11:


//--------------------- .nv.constant0._ZN7cutlass13device_kernelINS_4gemm6kernel13GemmUniversalIN4cute5tupleIJiiiiEEENS1_10collective13CollectiveMmaINS1_35MainloopSm100TmaUmmaWarpSpecializedILi3ELi2ELi4ENS5_IJNS4_1CILi1EEENSA_ILi2EEESB_EEEEENS5_IJNSA_ILi64EEENSA_ILi256EEENSA_ILi32EEEEEENS_12float_e5m2_tENS5_IJlSB_lEEESJ_SK_NS4_8TiledMMAINS4_8MMA_AtomIJNS4_10MMA_TraitsINS4_19SM100_MMA_F8F6F4_SSEJSJ_SJ_fSF_SG_NS4_17integral_constantINS4_4UMMA5MajorELSR_0EEESS_NSP_INSQ_7ScaleInELST_0EEESU_EEEEEENS4_6LayoutINS5_IJSB_SB_SB_EEENS5_IJNSA_ILi0EEESZ_SZ_EEEEENS5_IJNS4_10UnderscoreES12_S12_EEEEENS4_23SM90_TMA_LOAD_MULTICASTENS4_14ComposedLayoutINS4_7SwizzleILi1ELi4ELi3EEENS4_18smem_ptr_flag_bitsILi8EEENSX_INS5_IJNSA_ILi8EEESH_EEENS5_IJSH_SB_EEEEEEEvNS4_8identityENS4_13SM90_TMA_LOADES1F_vS1G_EENS_8epilogue10collective18CollectiveEpilogueINS1J_23Sm100TmaWarpSpecializedILi4ELi2ELi32ELb0ELb0EEEJSI_NS5_IJNSX_ISF_SB_EES1O_EEESJ_SK_SJ_SK_NS1J_6fusion15FusionCallbacksIS1N_NS1Q_17LinearCombinationISJ_fSJ_fLNS_15FloatRoundStyleE2EEESI_S1P_JEEENS4_5SM1004TMEM4LOAD26SM100_TMEM_LOAD_16dp32b32xES1H_NS16_INS17_ILi2ELi4ELi3EEES1A_NSX_INS5_IJS1B_SF_EEENS5_IJSF_SB_EEEEEEENS4_39AutoVectorizingCopyWithAssumedAlignmentILi128EEENS4_14SM90_TMA_STOREES24_S26_S26_EEEvvEEEEvNT_6ParamsE --------------------------
	.section	.nv.constant0._ZN7cutlass13device_kernelINS_4gemm6kernel13GemmUniversalIN4cute5tupleIJiiiiEEENS1_10collective13CollectiveMmaINS1_35MainloopSm100TmaUmmaWarpSpecializedILi3ELi2ELi4ENS5_IJNS4_1CILi1EEENSA_ILi2EEESB_EEEEENS5_IJNSA_ILi64EEENSA_ILi256EEENSA_ILi32EEEEEENS_12float_e5m2_tENS5_IJlSB_lEEESJ_SK_NS4_8TiledMMAINS4_8MMA_AtomIJNS4_10MMA_TraitsINS4_19SM100_MMA_F8F6F4_SSEJSJ_SJ_fSF_SG_NS4_17integral_constantINS4_4UMMA5MajorELSR_0EEESS_NSP_INSQ_7ScaleInELST_0EEESU_EEEEEENS4_6LayoutINS5_IJSB_SB_SB_EEENS5_IJNSA_ILi0EEESZ_SZ_EEEEENS5_IJNS4_10UnderscoreES12_S12_EEEEENS4_23SM90_TMA_LOAD_MULTICASTENS4_14ComposedLayoutINS4_7SwizzleILi1ELi4ELi3EEENS4_18smem_ptr_flag_bitsILi8EEENSX_INS5_IJNSA_ILi8EEESH_EEENS5_IJSH_SB_EEEEEEEvNS4_8identityENS4_13SM90_TMA_LOADES1F_vS1G_EENS_8epilogue10collective18CollectiveEpilogueINS1J_23Sm100TmaWarpSpecializedILi4ELi2ELi32ELb0ELb0EEEJSI_NS5_IJNSX_ISF_SB_EES1O_EEESJ_SK_SJ_SK_NS1J_6fusion15FusionCallbacksIS1N_NS1Q_17LinearCombinationISJ_fSJ_fLNS_15FloatRoundStyleE2EEESI_S1P_JEEENS4_5SM1004TMEM4LOAD26SM100_TMEM_LOAD_16dp32b32xES1H_NS16_INS17_ILi2ELi4ELi3EEES1A_NSX_INS5_IJS1B_SF_EEENS5_IJSF_SB_EEEEEEENS4_39AutoVectorizingCopyWithAssumedAlignmentILi128EEENS4_14SM90_TMA_STOREES24_S26_S26_EEEvvEEEEvNT_6ParamsE,"a",@progbits
	.sectionflags	@""
	.align	4
.nv.constant0._ZN7cutlass13device_kernelINS_4gemm6kernel13GemmUniversalIN4cute5tupleIJiiiiEEENS1_10collective13CollectiveMmaINS1_35MainloopSm100TmaUmmaWarpSpecializedILi3ELi2ELi4ENS5_IJNS4_1CILi1EEENSA_ILi2EEESB_EEEEENS5_IJNSA_ILi64EEENSA_ILi256EEENSA_ILi32EEEEEENS_12float_e5m2_tENS5_IJlSB_lEEESJ_SK_NS4_8TiledMMAINS4_8MMA_AtomIJNS4_10MMA_TraitsINS4_19SM100_MMA_F8F6F4_SSEJSJ_SJ_fSF_SG_NS4_17integral_constantINS4_4UMMA5MajorELSR_0EEESS_NSP_INSQ_7ScaleInELST_0EEESU_EEEEEENS4_6LayoutINS5_IJSB_SB_SB_EEENS5_IJNSA_ILi0EEESZ_SZ_EEEEENS5_IJNS4_10UnderscoreES12_S12_EEEEENS4_23SM90_TMA_LOAD_MULTICASTENS4_14ComposedLayoutINS4_7SwizzleILi1ELi4ELi3EEENS4_18smem_ptr_flag_bitsILi8EEENSX_INS5_IJNSA_ILi8EEESH_EEENS5_IJSH_SB_EEEEEEEvNS4_8identityENS4_13SM90_TMA_LOADES1F_vS1G_EENS_8epilogue10collective18CollectiveEpilogueINS1J_23Sm100TmaWarpSpecializedILi4ELi2ELi32ELb0ELb0EEEJSI_NS5_IJNSX_ISF_SB_EES1O_EEESJ_SK_SJ_SK_NS1J_6fusion15FusionCallbacksIS1N_NS1Q_17LinearCombinationISJ_fSJ_fLNS_15FloatRoundStyleE2EEESI_S1P_JEEENS4_5SM1004TMEM4LOAD26SM100_TMEM_LOAD_16dp32b32xES1H_NS16_INS17_ILi2ELi4ELi3EEES1A_NSX_INS5_IJS1B_SF_EEENS5_IJSF_SB_EEEEEEENS4_39AutoVectorizingCopyWithAssumedAlignmentILi128EEENS4_14SM90_TMA_STOREES24_S26_S26_EEEvvEEEEvNT_6ParamsE:
	.zero		2944


//--------------------- SYMBOLS --------------------------

	.type		.nv.reservedSmem.offset0,@object
	.size		.nv.reservedSmem.offset0,0x4
	.type		.nv.reservedSmem.cap,@object
	.size		.nv.reservedSmem.cap,0x4
	.type		__assertfail,@function
